	.headerflags	@"EF_CUDA_TEXMODE_UNIFIED EF_CUDA_64BIT_ADDRESS EF_CUDA_SM89 EF_CUDA_VIRTUAL_SM(EF_CUDA_SM89)"
	.elftype	@"ET_EXEC"


//--------------------- .nv.info                  --------------------------
	.section	.nv.info,"",@"SHT_CUDA_INFO"
	.align	4


	//----- nvinfo : EIATTR_REGCOUNT
	.align		4
        /*0000*/ 	.byte	0x04, 0x2f
        /*0002*/ 	.short	(.L_1 - .L_0)
	.align		4
.L_0:
        /*0004*/ 	.word	index@(triton__0d1d2d3d4de5de)
        /*0008*/ 	.word	0x00000048


	//----- nvinfo : EIATTR_MAX_STACK_SIZE
	.align		4
.L_1:
        /*000c*/ 	.byte	0x04, 0x23
        /*000e*/ 	.short	(.L_3 - .L_2)
	.align		4
.L_2:
        /*0010*/ 	.word	index@(triton__0d1d2d3d4de5de)
        /*0014*/ 	.word	0x00000000


	//----- nvinfo : EIATTR_MIN_STACK_SIZE
	.align		4
.L_3:
        /*0018*/ 	.byte	0x04, 0x12
        /*001a*/ 	.short	(.L_5 - .L_4)
	.align		4
.L_4:
        /*001c*/ 	.word	index@(triton__0d1d2d3d4de5de)
        /*0020*/ 	.word	0x00000000


	//----- nvinfo : EIATTR_FRAME_SIZE
	.align		4
.L_5:
        /*0024*/ 	.byte	0x04, 0x11
        /*0026*/ 	.short	(.L_7 - .L_6)
	.align		4
.L_6:
        /*0028*/ 	.word	index@(triton__0d1d2d3d4de5de)
        /*002c*/ 	.word	0x00000000
.L_7:


//--------------------- .nv.info.triton__0d1d2d3d4de5de --------------------------
	.section	.nv.info.triton__0d1d2d3d4de5de,"",@"SHT_CUDA_INFO"
	.align	4


	//----- nvinfo : EIATTR_CUDA_API_VERSION
	.align		4
        /*0000*/ 	.byte	0x04, 0x37
        /*0002*/ 	.short	(.L_9 - .L_8)
.L_8:
        /*0004*/ 	.word	0x0000007b


	//----- nvinfo : EIATTR_PARAM_CBANK
	.align		4
.L_9:
        /*0008*/ 	.byte	0x04, 0x0a
        /*000a*/ 	.short	(.L_11 - .L_10)
	.align		4
.L_10:
        /*000c*/ 	.word	index@(.nv.constant0.triton__0d1d2d3d4de5de)
        /*0010*/ 	.short	0x0160
        /*0012*/ 	.short	0x0028


	//----- nvinfo : EIATTR_CBANK_PARAM_SIZE
	.align		4
.L_11:
        /*0014*/ 	.byte	0x03, 0x19
        /*0016*/ 	.short	0x0028


	//----- nvinfo : EIATTR_KPARAM_INFO
	.align		4
        /*0018*/ 	.byte	0x04, 0x17
        /*001a*/ 	.short	(.L_13 - .L_12)
.L_12:
        /*001c*/ 	.word	0x00000000
        /*0020*/ 	.short	0x0005
        /*0022*/ 	.short	0x0024
        /*0024*/ 	.byte	0x00, 0xf0, 0x11, 0x00


	//----- nvinfo : EIATTR_KPARAM_INFO
	.align		4
.L_13:
        /*0028*/ 	.byte	0x04, 0x17
        /*002a*/ 	.short	(.L_15 - .L_14)
.L_14:
        /*002c*/ 	.word	0x00000000
        /*0030*/ 	.short	0x0004
        /*0032*/ 	.short	0x0020
        /*0034*/ 	.byte	0x00, 0xf0, 0x11, 0x00


	//----- nvinfo : EIATTR_KPARAM_INFO
	.align		4
.L_15:
        /*0038*/ 	.byte	0x04, 0x17
        /*003a*/ 	.short	(.L_17 - .L_16)
.L_16:
        /*003c*/ 	.word	0x00000000
        /*0040*/ 	.short	0x0003
        /*0042*/ 	.short	0x0018
        /*0044*/ 	.byte	0x00, 0xf0, 0x21, 0x00


	//----- nvinfo : EIATTR_KPARAM_INFO
	.align		4
.L_17:
        /*0048*/ 	.byte	0x04, 0x17
        /*004a*/ 	.short	(.L_19 - .L_18)
.L_18:
        /*004c*/ 	.word	0x00000000
        /*0050*/ 	.short	0x0002
        /*0052*/ 	.short	0x0010
        /*0054*/ 	.byte	0x00, 0xf0, 0x21, 0x00


	//----- nvinfo : EIATTR_KPARAM_INFO
	.align		4
.L_19:
        /*0058*/ 	.byte	0x04, 0x17
        /*005a*/ 	.short	(.L_21 - .L_20)
.L_20:
        /*005c*/ 	.word	0x00000000
        /*0060*/ 	.short	0x0001
        /*0062*/ 	.short	0x0008
        /*0064*/ 	.byte	0x00, 0xf0, 0x21, 0x00


	//----- nvinfo : EIATTR_KPARAM_INFO
	.align		4
.L_21:
        /*0068*/ 	.byte	0x04, 0x17
        /*006a*/ 	.short	(.L_23 - .L_22)
.L_22:
        /*006c*/ 	.word	0x00000000
        /*0070*/ 	.short	0x0000
        /*0072*/ 	.short	0x0000
        /*0074*/ 	.byte	0x00, 0xf0, 0x21, 0x00


	//----- nvinfo : EIATTR_MAXREG_COUNT
	.align		4
.L_23:
        /*0078*/ 	.byte	0x03, 0x1b
        /*007a*/ 	.short	0x00ff


	//----- nvinfo : EIATTR_EXIT_INSTR_OFFSETS
	.align		4
        /*007c*/ 	.byte	0x04, 0x1c
        /*007e*/ 	.short	(.L_25 - .L_24)


	//   ....[0]....
.L_24:
        /*0080*/ 	.word	0x000028d0


	//   ....[1]....
        /*0084*/ 	.word	0x00002990


	//----- nvinfo : EIATTR_MAX_THREADS
	.align		4
.L_25:
        /*0088*/ 	.byte	0x04, 0x05
        /*008a*/ 	.short	(.L_27 - .L_26)
.L_26:
        /*008c*/ 	.word	0x00000080
        /*0090*/ 	.word	0x00000001
        /*0094*/ 	.word	0x00000001
.L_27:


//--------------------- .nv.rel.action            --------------------------
	.section	.nv.rel.action,"",@"SHT_CUDA_RELOCINFO"
	.align	8
	.sectionentsize	8
        /*0000*/ 	.byte	0x73, 0x00, 0x00, 0x00, 0x00, 0x00, 0x00, 0x00, 0x00, 0x00, 0x00, 0x11, 0x25, 0x00, 0x05, 0x36


//--------------------- .nv.constant0.triton__0d1d2d3d4de5de --------------------------
	.section	.nv.constant0.triton__0d1d2d3d4de5de,"a",@progbits
	.align	4
.nv.constant0.triton__0d1d2d3d4de5de:
	.zero		392


//--------------------- .text.triton__0d1d2d3d4de5de --------------------------
	.section	.text.triton__0d1d2d3d4de5de,"ax",@progbits
	.sectionflags	@"SHF_BARRIERS=1"
	.sectioninfo	@"SHI_REGISTERS=72"
	.align	128
        .global         triton__0d1d2d3d4de5de
        .type           triton__0d1d2d3d4de5de,@function
        .size           triton__0d1d2d3d4de5de,(.L_x_1 - triton__0d1d2d3d4de5de)
        .other          triton__0d1d2d3d4de5de,@"STO_CUDA_ENTRY STV_DEFAULT"
triton__0d1d2d3d4de5de:
.text.triton__0d1d2d3d4de5de:
[----:B------:R-:W-:-:S02]  /*0000*/  IMAD.MOV.U32 R1, RZ, RZ, c[0x0][0x28] ;  /* 0x00000a00ff017624 */ /* 0x000fc400078e00ff */
[----:B------:R-:W0:Y:S01]  /*0010*/  S2R R2, SR_TID.X ;  /* 0x0000000000027919 */ /* 0x000e220000002100 */
[----:B------:R-:W-:Y:S01]  /*0020*/  IMAD.MOV.U32 R42, RZ, RZ, 0x2 ;  /* 0x00000002ff2a7424 */ /* 0x000fe200078e00ff */
[----:B------:R-:W-:Y:S01]  /*0030*/  CS2R R16, SRZ ;  /* 0x0000000000107805 */ /* 0x000fe2000001ff00 */
[----:B------:R-:W-:Y:S01]  /*0040*/  CS2R R18, SRZ ;  /* 0x0000000000127805 */ /* 0x000fe2000001ff00 */
[----:B------:R-:W1:Y:S01]  /*0050*/  S2R R6, SR_CTAID.Y ;  /* 0x0000000000067919 */ /* 0x000e620000002600 */
[----:B------:R-:W-:-:S03]  /*0060*/  ULDC.64 UR4, c[0x0][0x118] ;  /* 0x0000460000047ab9 */ /* 0x000fc60000000a00 */
[----:B------:R-:W2:Y:S01]  /*0070*/  S2R R0, SR_CTAID.X ;  /* 0x0000000000007919 */ /* 0x000ea20000002500 */
[----:B0-----:R-:W-:Y:S01]  /*0080*/  LOP3.LUT R2, R2, 0x7f, RZ, 0xc0, !PT ;  /* 0x0000007f02027812 */ /* 0x001fe200078ec0ff */
[----:B-1----:R-:W-:-:S04]  /*0090*/  IMAD.SHL.U32 R3, R6, 0x400, RZ ;  /* 0x0000040006037824 */ /* 0x002fc800078e00ff */
[----:B------:R-:W-:Y:S01]  /*00a0*/  IMAD R4, R2, 0x8, R3 ;  /* 0x0000000802047824 */ /* 0x000fe200078e0203 */
[----:B--2---:R-:W-:-:S04]  /*00b0*/  ISETP.GE.AND P4, PT, R0, 0x100, PT ;  /* 0x000001000000780c */ /* 0x004fc80003f86270 */
[----:B------:R-:W-:-:S04]  /*00c0*/  SHF.R.S32.HI R5, RZ, 0x1f, R4 ;  /* 0x0000001fff057819 */ /* 0x000fc80000011404 */
[----:B------:R-:W-:-:S04]  /*00d0*/  LEA.HI R5, R5, R4, RZ, 0xb ;  /* 0x0000000405057211 */ /* 0x000fc800078f58ff */
[C---:B------:R-:W-:Y:S01]  /*00e0*/  LOP3.LUT R7, R5.reuse, 0xfffff800, RZ, 0xc0, !PT ;  /* 0xfffff80005077812 */ /* 0x040fe200078ec0ff */
[----:B------:R-:W-:-:S03]  /*00f0*/  IMAD.SHL.U32 R5, R5, 0x200, RZ ;  /* 0x0000020005057824 */ /* 0x000fc600078e00ff */
[----:B------:R-:W-:Y:S02]  /*0100*/  IADD3 R7, R4, -R7, RZ ;  /* 0x8000000704077210 */ /* 0x000fe40007ffe0ff */
[----:B------:R-:W-:-:S03]  /*0110*/  LOP3.LUT R4, R5, 0xfff00000, RZ, 0xc0, !PT ;  /* 0xfff0000005047812 */ /* 0x000fc600078ec0ff */
[----:B------:R-:W-:-:S04]  /*0120*/  IMAD R7, R0, 0x800, R7 ;  /* 0x0000080000077824 */ /* 0x000fc800078e0207 */
[----:B------:R-:W-:-:S04]  /*0130*/  IMAD.IADD R9, R7, 0x1, R4 ;  /* 0x0000000107097824 */ /* 0x000fc800078e0204 */
[----:B------:R-:W-:-:S05]  /*0140*/  IMAD.WIDE R4, R9, R42, c[0x0][0x160] ;  /* 0x0000580009047625 */ /* 0x000fca00078e022a */
[----:B------:R0:W2:Y:S01]  /*0150*/  @!P4 LDG.E.EL.128 R16, [R4.64] ;  /* 0x000000040410c981 */ /* 0x0000a2000c2e1d00 */
[----:B------:R-:W-:Y:S02]  /*0160*/  SHF.R.S32.HI R8, RZ, 0x15, R6 ;  /* 0x00000015ff087819 */ /* 0x000fe40000011406 */
[C-C-:B------:R-:W-:Y:S02]  /*0170*/  LOP3.LUT R11, R3.reuse, 0x100, R2.reuse, 0xfe, !PT ;  /* 0x00000100030b7812 */ /* 0x140fe400078efe02 */
[----:B------:R-:W-:Y:S02]  /*0180*/  SGXT R8, R8, 0x1 ;  /* 0x000000010808781a */ /* 0x000fe40000000200 */
[C-C-:B------:R-:W-:Y:S02]  /*0190*/  LOP3.LUT R35, R3.reuse, 0x180, R2.reuse, 0xfe, !PT ;  /* 0x0000018003237812 */ /* 0x140fe400078efe02 */
[C---:B------:R-:W-:Y:S02]  /*01a0*/  LOP3.LUT R7, R3.reuse, 0x80, R2, 0xfe, !PT ;  /* 0x0000008003077812 */ /* 0x040fe400078efe02 */
[----:B------:R-:W-:-:S02]  /*01b0*/  LOP3.LUT R15, R3, R2, RZ, 0xfc, !PT ;  /* 0x00000002030f7212 */ /* 0x000fc400078efcff */
[C---:B------:R-:W-:Y:S02]  /*01c0*/  LEA.HI R12, R8.reuse, R11, RZ, 0xb ;  /* 0x0000000b080c7211 */ /* 0x040fe400078f58ff */
[C---:B------:R-:W-:Y:S02]  /*01d0*/  LEA.HI R13, R8.reuse, R35, RZ, 0xb ;  /* 0x00000023080d7211 */ /* 0x040fe400078f58ff */
[C---:B------:R-:W-:Y:S02]  /*01e0*/  LEA.HI R10, R8.reuse, R7, RZ, 0xb ;  /* 0x00000007080a7211 */ /* 0x040fe400078f58ff */
[----:B------:R-:W-:Y:S02]  /*01f0*/  LEA.HI R6, R8, R15, RZ, 0xb ;  /* 0x0000000f08067211 */ /* 0x000fe400078f58ff */
[----:B------:R-:W-:Y:S02]  /*0200*/  LOP3.LUT R12, R12, 0xfff800, RZ, 0xc0, !PT ;  /* 0x00fff8000c0c7812 */ /* 0x000fe400078ec0ff */
[----:B0-----:R-:W-:-:S02]  /*0210*/  LOP3.LUT R4, R13, 0xfff800, RZ, 0xc0, !PT ;  /* 0x00fff8000d047812 */ /* 0x001fc400078ec0ff */
[----:B------:R-:W-:Y:S01]  /*0220*/  LOP3.LUT R10, R10, 0xfff800, RZ, 0xc0, !PT ;  /* 0x00fff8000a0a7812 */ /* 0x000fe200078ec0ff */
[----:B------:R-:W-:Y:S01]  /*0230*/  IMAD.IADD R11, R11, 0x1, -R12 ;  /* 0x000000010b0b7824 */ /* 0x000fe200078e0a0c */
[----:B------:R-:W-:Y:S01]  /*0240*/  LOP3.LUT R37, R3, 0x200, R2, 0xfe, !PT ;  /* 0x0000020003257812 */ /* 0x000fe200078efe02 */
[----:B------:R-:W-:Y:S01]  /*0250*/  IMAD.IADD R35, R35, 0x1, -R4 ;  /* 0x0000000123237824 */ /* 0x000fe200078e0a04 */
[C-C-:B------:R-:W-:Y:S02]  /*0260*/  LOP3.LUT R5, R3.reuse, 0x280, R2.reuse, 0xfe, !PT ;  /* 0x0000028003057812 */ /* 0x140fe400078efe02 */
[C-C-:B------:R-:W-:Y:S02]  /*0270*/  LOP3.LUT R13, R3.reuse, 0x300, R2.reuse, 0xfe, !PT ;  /* 0x00000300030d7812 */ /* 0x140fe400078efe02 */
[----:B------:R-:W-:Y:S02]  /*0280*/  LOP3.LUT R6, R6, 0xfff800, RZ, 0xc0, !PT ;  /* 0x00fff80006067812 */ /* 0x000fe400078ec0ff */
[----:B------:R-:W-:-:S02]  /*0290*/  LOP3.LUT R33, R3, 0x380, R2, 0xfe, !PT ;  /* 0x0000038003217812 */ /* 0x000fc400078efe02 */
[----:B------:R-:W-:Y:S01]  /*02a0*/  IADD3 R7, R7, -R10, RZ ;  /* 0x8000000a07077210 */ /* 0x000fe20007ffe0ff */
[----:B------:R-:W-:Y:S01]  /*02b0*/  IMAD.IADD R15, R15, 0x1, -R6 ;  /* 0x000000010f0f7824 */ /* 0x000fe200078e0a06 */
[----:B------:R-:W-:Y:S01]  /*02c0*/  LEA.HI R4, R8, R37, RZ, 0xb ;  /* 0x0000002508047211 */ /* 0x000fe200078f58ff */
[----:B------:R-:W-:Y:S01]  /*02d0*/  IMAD.SHL.U32 R6, R2, 0x20, RZ ;  /* 0x0000002002067824 */ /* 0x000fe200078e00ff */
[C---:B------:R-:W-:Y:S01]  /*02e0*/  LEA.HI R10, R8.reuse, R5, RZ, 0xb ;  /* 0x00000005080a7211 */ /* 0x040fe200078f58ff */
[----:B------:R-:W-:Y:S01]  /*02f0*/  IMAD R29, R7, 0x100, R0 ;  /* 0x00000100071d7824 */ /* 0x000fe200078e0200 */
[C---:B------:R-:W-:Y:S02]  /*0300*/  LEA.HI R12, R8.reuse, R13, RZ, 0xb ;  /* 0x0000000d080c7211 */ /* 0x040fe400078f58ff */
[----:B------:R-:W-:Y:S02]  /*0310*/  LEA.HI R8, R8, R33, RZ, 0xb ;  /* 0x0000002108087211 */ /* 0x000fe400078f58ff */
[----:B------:R-:W-:-:S02]  /*0320*/  LOP3.LUT R4, R4, 0xfff800, RZ, 0xc0, !PT ;  /* 0x00fff80004047812 */ /* 0x000fc400078ec0ff */
[----:B------:R-:W-:Y:S02]  /*0330*/  LOP3.LUT R8, R8, 0xfff800, RZ, 0xc0, !PT ;  /* 0x00fff80008087812 */ /* 0x000fe400078ec0ff */
[----:B------:R-:W-:Y:S01]  /*0340*/  LOP3.LUT R10, R10, 0xfff800, RZ, 0xc0, !PT ;  /* 0x00fff8000a0a7812 */ /* 0x000fe200078ec0ff */
[----:B------:R-:W-:Y:S01]  /*0350*/  IMAD.IADD R37, R37, 0x1, -R4 ;  /* 0x0000000125257824 */ /* 0x000fe200078e0a04 */
[----:B------:R-:W-:Y:S01]  /*0360*/  LOP3.LUT R12, R12, 0xfff800, RZ, 0xc0, !PT ;  /* 0x00fff8000c0c7812 */ /* 0x000fe200078ec0ff */
[----:B------:R-:W-:Y:S01]  /*0370*/  IMAD.IADD R33, R33, 0x1, -R8 ;  /* 0x0000000121217824 */ /* 0x000fe200078e0a08 */
[----:B------:R-:W-:Y:S02]  /*0380*/  LEA R31, R11, R0, 0x8 ;  /* 0x000000000b1f7211 */ /* 0x000fe400078e40ff */
[----:B------:R-:W-:Y:S01]  /*0390*/  IADD3 R5, R5, -R10, RZ ;  /* 0x8000000a05057210 */ /* 0x000fe20007ffe0ff */
[----:B------:R-:W-:Y:S01]  /*03a0*/  IMAD.IADD R13, R13, 0x1, -R12 ;  /* 0x000000010d0d7824 */ /* 0x000fe200078e0a0c */
[----:B------:R-:W-:-:S02]  /*03b0*/  PRMT R14, RZ, 0x7610, R14 ;  /* 0x00007610ff0e7816 */ /* 0x000fc4000000000e */
[----:B------:R-:W-:Y:S02]  /*03c0*/  PRMT R53, RZ, 0x7610, R53 ;  /* 0x00007610ff357816 */ /* 0x000fe40000000035 */
[----:B------:R-:W-:Y:S02]  /*03d0*/  PRMT R28, RZ, 0x7610, R28 ;  /* 0x00007610ff1c7816 */ /* 0x000fe4000000001c */
[----:B------:R-:W-:Y:S02]  /*03e0*/  LEA R39, R33, R0, 0x8 ;  /* 0x0000000021277211 */ /* 0x000fe400078e40ff */
[----:B------:R-:W-:Y:S02]  /*03f0*/  PRMT R4, RZ, 0x7610, R4 ;  /* 0x00007610ff047816 */ /* 0x000fe40000000004 */
[----:B------:R-:W-:Y:S02]  /*0400*/  PRMT R10, RZ, 0x7610, R10 ;  /* 0x00007610ff0a7816 */ /* 0x000fe4000000000a */
[----:B------:R-:W-:-:S02]  /*0410*/  PRMT R12, RZ, 0x7610, R12 ;  /* 0x00007610ff0c7816 */ /* 0x000fc4000000000c */
[----:B------:R-:W-:Y:S02]  /*0420*/  PRMT R8, RZ, 0x7610, R8 ;  /* 0x00007610ff087816 */ /* 0x000fe40000000008 */
[----:B--2---:R-:W-:Y:S01]  /*0430*/  SHF.R.U32.HI R21, RZ, 0x10, R16 ;  /* 0x00000010ff157819 */ /* 0x004fe20000011610 */
[----:B------:R0:W-:Y:S01]  /*0440*/  STS.U16 [R6+0x8], R17 ;  /* 0x0000081106007388 */ /* 0x0001e20000000400 */
[----:B------:R-:W-:Y:S02]  /*0450*/  SHF.R.U32.HI R23, RZ, 0x10, R17 ;  /* 0x00000010ff177819 */ /* 0x000fe40000011611 */
[----:B------:R-:W-:Y:S01]  /*0460*/  SHF.R.U32.HI R25, RZ, 0x10, R18 ;  /* 0x00000010ff197819 */ /* 0x000fe20000011612 */
[----:B------:R1:W-:Y:S01]  /*0470*/  STS.U16 [R6], R16 ;  /* 0x0000001006007388 */ /* 0x0003e20000000400 */
[----:B------:R-:W-:-:S03]  /*0480*/  SHF.R.U32.HI R27, RZ, 0x10, R19 ;  /* 0x00000010ff1b7819 */ /* 0x000fc60000011613 */
[----:B------:R-:W-:Y:S01]  /*0490*/  STS.U16 [R6+0x10], R18 ;  /* 0x0000101206007388 */ /* 0x000fe20000000400 */
[----:B0-----:R-:W-:-:S03]  /*04a0*/  IMAD R17, R15, 0x100, R0 ;  /* 0x000001000f117824 */ /* 0x001fc600078e0200 */
[----:B------:R0:W-:Y:S01]  /*04b0*/  STS.U16 [R6+0x18], R19 ;  /* 0x0000181306007388 */ /* 0x0001e20000000400 */
[----:B-1----:R-:W-:-:S03]  /*04c0*/  IMAD.WIDE R16, R17, R42, c[0x0][0x168] ;  /* 0x00005a0011107625 */ /* 0x002fc600078e022a */
[----:B------:R1:W-:Y:S04]  /*04d0*/  STS.U16 [R6+0x4], R21 ;  /* 0x0000041506007388 */ /* 0x0003e80000000400 */
[----:B------:R2:W-:Y:S01]  /*04e0*/  STS.U16 [R6+0xc], R23 ;  /* 0x00000c1706007388 */ /* 0x0005e20000000400 */
[----:B0-----:R-:W-:-:S03]  /*04f0*/  IMAD.WIDE R18, R29, R42, c[0x0][0x168] ;  /* 0x00005a001d127625 */ /* 0x001fc600078e022a */
[----:B------:R-:W-:Y:S01]  /*0500*/  STS.U16 [R6+0x14], R25 ;  /* 0x0000141906007388 */ /* 0x000fe20000000400 */
[----:B-1----:R-:W-:-:S03]  /*0510*/  IMAD.WIDE R20, R31, R42, c[0x0][0x168] ;  /* 0x00005a001f147625 */ /* 0x002fc600078e022a */
[----:B------:R-:W-:Y:S01]  /*0520*/  STS.U16 [R6+0x1c], R27 ;  /* 0x00001c1b06007388 */ /* 0x000fe20000000400 */
[--C-:B--2---:R-:W-:Y:S02]  /*0530*/  IMAD R23, R35, 0x100, R0.reuse ;  /* 0x0000010023177824 */ /* 0x104fe400078e0200 */
[--C-:B------:R-:W-:Y:S01]  /*0540*/  IMAD R31, R13, 0x100, R0.reuse ;  /* 0x000001000d1f7824 */ /* 0x100fe200078e0200 */
[----:B------:R-:W-:Y:S06]  /*0550*/  BAR.SYNC 0x0 ;  /* 0x0000000000007b1d */ /* 0x000fec0000000000 */
[--C-:B------:R-:W-:Y:S01]  /*0560*/  IMAD R25, R37, 0x100, R0.reuse ;  /* 0x0000010025197824 */ /* 0x100fe200078e0200 */
[----:B------:R0:W2:Y:S01]  /*0570*/  @!P4 LDG.E.EL.U16 R14, [R16.64] ;  /* 0x00000004100ec981 */ /* 0x0000a2000c2e1500 */
[----:B------:R-:W-:Y:S01]  /*0580*/  IMAD R27, R5, 0x100, R0 ;  /* 0x00000100051b7824 */ /* 0x000fe200078e0200 */
[----:B------:R-:W-:-:S02]  /*0590*/  PRMT R29, RZ, 0x7610, R29 ;  /* 0x00007610ff1d7816 */ /* 0x000fc4000000001d */
[----:B------:R1:W3:Y:S04]  /*05a0*/  @!P4 LDG.E.EL.U16 R53, [R18.64] ;  /* 0x000000041235c981 */ /* 0x0002e8000c2e1500 */
[----:B------:R4:W5:Y:S01]  /*05b0*/  @!P4 LDG.E.EL.U16 R28, [R20.64] ;  /* 0x00000004141cc981 */ /* 0x000962000c2e1500 */
[-C--:B0-----:R-:W-:Y:S01]  /*05c0*/  IMAD.WIDE R16, R23, R42.reuse, c[0x0][0x168] ;  /* 0x00005a0017107625 */ /* 0x081fe200078e022a */
[----:B------:R-:W-:Y:S02]  /*05d0*/  LOP3.LUT R26, R0, 0xffffff80, RZ, 0xc0, !PT ;  /* 0xffffff80001a7812 */ /* 0x000fe400078ec0ff */
[----:B------:R-:W-:Y:S01]  /*05e0*/  LDS.U16 R32, [R2.X4] ;  /* 0x0000000002207984 */ /* 0x000fe20000004400 */
[----:B-1----:R-:W-:-:S03]  /*05f0*/  IMAD.WIDE R18, R25, R42, c[0x0][0x168] ;  /* 0x00005a0019127625 */ /* 0x002fc600078e022a */
[----:B------:R0:W5:Y:S01]  /*0600*/  @!P4 LDG.E.EL.U16 R29, [R16.64] ;  /* 0x00000004101dc981 */ /* 0x000162000c2e1500 */
[----:B----4-:R-:W-:-:S03]  /*0610*/  IMAD.WIDE R20, R27, R42, c[0x0][0x168] ;  /* 0x00005a001b147625 */ /* 0x010fc600078e022a */
[----:B------:R1:W4:Y:S01]  /*0620*/  @!P4 LDG.E.EL.U16 R4, [R18.64] ;  /* 0x000000041204c981 */ /* 0x000322000c2e1500 */
[----:B------:R-:W-:-:S03]  /*0630*/  IMAD.WIDE R22, R31, R42, c[0x0][0x168] ;  /* 0x00005a001f167625 */ /* 0x000fc600078e022a */
[----:B------:R0:W4:Y:S01]  /*0640*/  @!P4 LDG.E.EL.U16 R10, [R20.64] ;  /* 0x00000004140ac981 */ /* 0x000122000c2e1500 */
[----:B------:R-:W-:-:S03]  /*0650*/  IMAD.WIDE R24, R39, R42, c[0x0][0x168] ;  /* 0x00005a0027187625 */ /* 0x000fc600078e022a */
[----:B------:R-:W4:Y:S04]  /*0660*/  @!P4 LDG.E.EL.U16 R12, [R22.64] ;  /* 0x00000004160cc981 */ /* 0x000f28000c2e1500 */
[----:B------:R0:W4:Y:S01]  /*0670*/  @!P4 LDG.E.EL.U16 R8, [R24.64] ;  /* 0x000000041808c981 */ /* 0x000122000c2e1500 */
[----:B------:R-:W-:Y:S02]  /*0680*/  IADD3 R41, R9, 0x80000, RZ ;  /* 0x0008000009297810 */ /* 0x000fe40007ffe0ff */
[----:B------:R-:W-:Y:S02]  /*0690*/  ISETP.NE.AND P2, PT, R26, 0x80, PT ;  /* 0x000000801a00780c */ /* 0x000fe40003f45270 */
[C---:B------:R-:W-:Y:S02]  /*06a0*/  LOP3.LUT R55, R2.reuse, 0x80, RZ, 0xfc, !PT ;  /* 0x0000008002377812 */ /* 0x040fe400078efcff */
[----:B------:R-:W-:-:S02]  /*06b0*/  LOP3.LUT R54, R2, 0x100, RZ, 0xfc, !PT ;  /* 0x0000010002367812 */ /* 0x000fc400078efcff */
[C---:B------:R-:W-:Y:S02]  /*06c0*/  LOP3.LUT R52, R2.reuse, 0x180, RZ, 0xfc, !PT ;  /* 0x0000018002347812 */ /* 0x040fe400078efcff */
[C---:B------:R-:W-:Y:S02]  /*06d0*/  LOP3.LUT R56, R2.reuse, 0x200, RZ, 0xfc, !PT ;  /* 0x0000020002387812 */ /* 0x040fe400078efcff */
[C---:B------:R-:W-:Y:S02]  /*06e0*/  LOP3.LUT R59, R2.reuse, 0x280, RZ, 0xfc, !PT ;  /* 0x00000280023b7812 */ /* 0x040fe400078efcff */
[C---:B------:R-:W-:Y:S02]  /*06f0*/  LOP3.LUT R58, R2.reuse, 0x300, RZ, 0xfc, !PT ;  /* 0x00000300023a7812 */ /* 0x040fe400078efcff */
[C---:B------:R-:W-:Y:S01]  /*0700*/  LOP3.LUT R44, R2.reuse, 0x380, RZ, 0xfc, !PT ;  /* 0x00000380022c7812 */ /* 0x040fe200078efcff */
[----:B0-----:R-:W-:Y:S01]  /*0710*/  IMAD.SHL.U32 R21, R2, 0x2, RZ ;  /* 0x0000000202157824 */ /* 0x001fe200078e00ff */
[----:B------:R-:W-:Y:S01]  /*0720*/  CS2R R16, SRZ ;  /* 0x0000000000107805 */ /* 0x000fe2000001ff00 */
[----:B-1----:R-:W-:Y:S01]  /*0730*/  CS2R R18, SRZ ;  /* 0x0000000000127805 */ /* 0x002fe2000001ff00 */
[----:B------:R-:W-:Y:S01]  /*0740*/  IADD3 R43, R9, -0x40000, RZ ;  /* 0xfffc0000092b7810 */ /* 0x000fe20007ffe0ff */
[----:B------:R-:W-:Y:S01]  /*0750*/  IMAD.WIDE R40, R41, R42, c[0x0][0x160] ;  /* 0x0000580029287625 */ /* 0x000fe200078e022a */
[----:B------:R-:W0:Y:S01]  /*0760*/  LDS.U16 R57, [R55.X4] ;  /* 0x0000000037397984 */ /* 0x000e220000004400 */
[----:B------:R-:W-:Y:S01]  /*0770*/  CS2R R24, SRZ ;  /* 0x0000000000187805 */ /* 0x000fe2000001ff00 */
[----:B------:R-:W-:-:S02]  /*0780*/  CS2R R26, SRZ ;  /* 0x00000000001a7805 */ /* 0x000fc4000001ff00 */
[----:B------:R-:W-:Y:S01]  /*0790*/  LDS.U16 R30, [R54.X4] ;  /* 0x00000000361e7984 */ /* 0x000fe20000004400 */
[----:B------:R-:W-:-:S03]  /*07a0*/  IMAD.WIDE R42, R43, R42, c[0x0][0x160] ;  /* 0x000058002b2a7625 */ /* 0x000fc600078e022a */
[----:B------:R-:W-:Y:S04]  /*07b0*/  LDS.U16 R31, [R52.X4] ;  /* 0x00000000341f7984 */ /* 0x000fe80000004400 */
[----:B------:R-:W-:Y:S04]  /*07c0*/  LDS.U16 R34, [R56.X4] ;  /* 0x0000000038227984 */ /* 0x000fe80000004400 */
[----:B------:R-:W-:Y:S04]  /*07d0*/  LDS.U16 R36, [R59.X4] ;  /* 0x000000003b247984 */ /* 0x000fe80000004400 */
[----:B------:R-:W-:Y:S04]  /*07e0*/  LDS.U16 R38, [R58.X4] ;  /* 0x000000003a267984 */ /* 0x000fe80000004400 */
[----:B------:R-:W-:Y:S04]  /*07f0*/  LDS.U16 R39, [R44.X4] ;  /* 0x000000002c277984 */ /* 0x000fe80000004400 */
[----:B------:R-:W-:Y:S06]  /*0800*/  BAR.SYNC 0x0 ;  /* 0x0000000000007b1d */ /* 0x000fec0000000000 */
[----:B--2---:R-:W-:Y:S04]  /*0810*/  STS.U16 [R21], R14 ;  /* 0x0000000e15007388 */ /* 0x004fe80000000400 */
[----:B---3--:R-:W-:Y:S04]  /*0820*/  STS.U16 [R21+0x100], R53 ;  /* 0x0001003515007388 */ /* 0x008fe80000000400 */
[----:B-----5:R-:W-:Y:S04]  /*0830*/  STS.U16 [R21+0x200], R28 ;  /* 0x0002001c15007388 */ /* 0x020fe80000000400 */
[----:B------:R-:W-:Y:S04]  /*0840*/  STS.U16 [R21+0x300], R29 ;  /* 0x0003001d15007388 */ /* 0x000fe80000000400 */
[----:B----4-:R-:W-:Y:S04]  /*0850*/  STS.U16 [R21+0x400], R4 ;  /* 0x0004000415007388 */ /* 0x010fe80000000400 */
[----:B------:R-:W-:Y:S04]  /*0860*/  STS.U16 [R21+0x500], R10 ;  /* 0x0005000a15007388 */ /* 0x000fe80000000400 */
[----:B------:R-:W-:Y:S04]  /*0870*/  STS.U16 [R21+0x600], R12 ;  /* 0x0006000c15007388 */ /* 0x000fe80000000400 */
[----:B------:R-:W-:Y:S04]  /*0880*/  STS.U16 [R21+0x700], R8 ;  /* 0x0007000815007388 */ /* 0x000fe80000000400 */
[----:B------:R-:W-:Y:S06]  /*0890*/  BAR.SYNC 0x0 ;  /* 0x0000000000007b1d */ /* 0x000fec0000000000 */
[----:B------:R1:W2:Y:S04]  /*08a0*/  @!P4 LDG.E.EL.128 R16, [R40.64] ;  /* 0x000000042810c981 */ /* 0x0002a8000c2e1d00 */
[----:B------:R-:W-:Y:S04]  /*08b0*/  LDS.128 R20, [R2.X16] ;  /* 0x0000000002147984 */ /* 0x000fe8000000cc00 */
[----:B------:R-:W-:Y:S06]  /*08c0*/  BAR.SYNC 0x0 ;  /* 0x0000000000007b1d */ /* 0x000fec0000000000 */
[----:B------:R-:W-:Y:S04]  /*08d0*/  STS.U16 [R6], RZ ;  /* 0x000000ff06007388 */ /* 0x000fe80000000400 */
[----:B------:R-:W-:Y:S04]  /*08e0*/  STS.U16 [R6+0x4], RZ ;  /* 0x000004ff06007388 */ /* 0x000fe80000000400 */
[----:B------:R-:W-:Y:S04]  /*08f0*/  STS.U16 [R6+0x8], RZ ;  /* 0x000008ff06007388 */ /* 0x000fe80000000400 */
[----:B------:R-:W-:Y:S04]  /*0900*/  STS.U16 [R6+0xc], RZ ;  /* 0x00000cff06007388 */ /* 0x000fe80000000400 */
[----:B------:R-:W-:Y:S04]  /*0910*/  STS.U16 [R6+0x10], RZ ;  /* 0x000010ff06007388 */ /* 0x000fe80000000400 */
[----:B------:R-:W-:Y:S04]  /*0920*/  STS.U16 [R6+0x14], RZ ;  /* 0x000014ff06007388 */ /* 0x000fe80000000400 */
[----:B------:R-:W-:Y:S04]  /*0930*/  STS.U16 [R6+0x18], RZ ;  /* 0x000018ff06007388 */ /* 0x000fe80000000400 */
[----:B------:R-:W-:Y:S04]  /*0940*/  STS.U16 [R6+0x1c], RZ ;  /* 0x00001cff06007388 */ /* 0x000fe80000000400 */
[----:B------:R-:W-:Y:S06]  /*0950*/  BAR.SYNC 0x0 ;  /* 0x0000000000007b1d */ /* 0x000fec0000000000 */
[----:B------:R3:W4:Y:S01]  /*0960*/  @!P2 LDG.E.EL.128 R24, [R42.64] ;  /* 0x000000042a18a981 */ /* 0x000722000c2e1d00 */
[----:B------:R-:W-:Y:S01]  /*0970*/  IADD3 R64, R0, -0x80, RZ ;  /* 0xffffff8000407810 */ /* 0x000fe20007ffe0ff */
[----:B------:R-:W-:-:S02]  /*0980*/  IMAD.MOV.U32 R61, RZ, RZ, 0x2 ;  /* 0x00000002ff3d7424 */ /* 0x000fc400078e00ff */
[----:B-1----:R1:W-:Y:S01]  /*0990*/  LDS.U16 R40, [R44.X4] ;  /* 0x000000002c287984 */ /* 0x0023e20000004400 */
[----:B------:R-:W-:-:S03]  /*09a0*/  PRMT R60, RZ, 0x7610, R60 ;  /* 0x00007610ff3c7816 */ /* 0x000fc6000000003c */
[----:B------:R-:W-:Y:S01]  /*09b0*/  LDS.U16 R41, [R2.X4] ;  /* 0x0000000002297984 */ /* 0x000fe20000004400 */
[----:B-1----:R-:W-:-:S03]  /*09c0*/  IMAD R44, R7, 0x100, R64 ;  /* 0x00000100072c7824 */ /* 0x002fc600078e0240 */
[----:B------:R-:W-:Y:S04]  /*09d0*/  LDS.U16 R46, [R55.X4] ;  /* 0x00000000372e7984 */ /* 0x000fe80000004400 */
[----:B------:R-:W-:Y:S04]  /*09e0*/  LDS.U16 R47, [R54.X4] ;  /* 0x00000000362f7984 */ /* 0x000fe80000004400 */
[----:B------:R-:W-:Y:S04]  /*09f0*/  LDS.U16 R48, [R52.X4] ;  /* 0x0000000034307984 */ /* 0x000fe80000004400 */
[----:B------:R-:W-:Y:S04]  /*0a00*/  LDS.U16 R49, [R56.X4] ;  /* 0x0000000038317984 */ /* 0x000fe80000004400 */
[----:B------:R-:W-:Y:S04]  /*0a10*/  LDS.U16 R50, [R59.X4] ;  /* 0x000000003b327984 */ /* 0x000fe80000004400 */
[----:B------:R-:W-:Y:S04]  /*0a20*/  LDS.U16 R51, [R58.X4] ;  /* 0x000000003a337984 */ /* 0x000fe80000004400 */
[----:B------:R-:W-:Y:S06]  /*0a30*/  BAR.SYNC 0x0 ;  /* 0x0000000000007b1d */ /* 0x000fec0000000000 */
[----:B------:R-:W-:Y:S01]  /*0a40*/  IMAD R68, R37, 0x100, R64 ;  /* 0x0000010025447824 */ /* 0x000fe200078e0240 */
[----:B------:R-:W-:Y:S01]  /*0a50*/  PRMT R62, RZ, 0x7610, R62 ;  /* 0x00007610ff3e7816 */ /* 0x000fe2000000003e */
[----:B---3--:R-:W-:Y:S01]  /*0a60*/  IMAD R42, R35, 0x100, R64 ;  /* 0x00000100232a7824 */ /* 0x008fe200078e0240 */
[----:B------:R-:W-:-:S02]  /*0a70*/  PRMT R66, RZ, 0x7610, R66 ;  /* 0x00007610ff427816 */ /* 0x000fc40000000042 */
[----:B----4-:R-:W-:Y:S02]  /*0a80*/  SEL R45, R24, RZ, !P2 ;  /* 0x000000ff182d7207 */ /* 0x010fe40005000000 */
[----:B------:R-:W-:Y:S02]  /*0a90*/  SEL R25, R25, RZ, !P2 ;  /* 0x000000ff19197207 */ /* 0x000fe40005000000 */
[----:B------:R-:W-:Y:S02]  /*0aa0*/  SEL R63, R26, RZ, !P2 ;  /* 0x000000ff1a3f7207 */ /* 0x000fe40005000000 */
[----:B------:R-:W-:Y:S01]  /*0ab0*/  SEL R27, R27, RZ, !P2 ;  /* 0x000000ff1b1b7207 */ /* 0x000fe20005000000 */
[----:B------:R1:W-:Y:S01]  /*0ac0*/  STS.U16 [R6], R45 ;  /* 0x0000002d06007388 */ /* 0x0003e20000000400 */
[----:B------:R-:W-:Y:S02]  /*0ad0*/  SHF.R.U32.HI R43, RZ, 0x10, R45 ;  /* 0x00000010ff2b7819 */ /* 0x000fe4000001162d */
[----:B------:R-:W-:-:S02]  /*0ae0*/  SHF.R.U32.HI R65, RZ, 0x10, R25 ;  /* 0x00000010ff417819 */ /* 0x000fc40000011619 */
[----:B------:R-:W-:Y:S02]  /*0af0*/  SHF.R.U32.HI R67, RZ, 0x10, R63 ;  /* 0x00000010ff437819 */ /* 0x000fe4000001163f */
[----:B------:R-:W-:Y:S01]  /*0b00*/  SHF.R.U32.HI R69, RZ, 0x10, R27 ;  /* 0x00000010ff457819 */ /* 0x000fe2000001161b */
[----:B-1----:R-:W-:Y:S01]  /*0b10*/  IMAD.WIDE R44, R44, R61, c[0x0][0x170] ;  /* 0x00005c002c2c7625 */ /* 0x002fe200078e023d */
[----:B------:R-:W-:Y:S04]  /*0b20*/  STS.U16 [R6+0x4], R43 ;  /* 0x0000042b06007388 */ /* 0x000fe80000000400 */
[----:B------:R-:W-:Y:S04]  /*0b30*/  STS.U16 [R6+0x8], R25 ;  /* 0x0000081906007388 */ /* 0x000fe80000000400 */
[----:B------:R-:W-:Y:S04]  /*0b40*/  STS.U16 [R6+0x10], R63 ;  /* 0x0000103f06007388 */ /* 0x000fe80000000400 */
[----:B------:R-:W-:Y:S04]  /*0b50*/  STS.U16 [R6+0x18], R27 ;  /* 0x0000181b06007388 */ /* 0x000fe80000000400 */
[----:B------:R-:W-:Y:S04]  /*0b60*/  STS.U16 [R6+0xc], R65 ;  /* 0x00000c4106007388 */ /* 0x000fe80000000400 */
[----:B------:R-:W-:Y:S04]  /*0b70*/  STS.U16 [R6+0x14], R67 ;  /* 0x0000144306007388 */ /* 0x000fe80000000400 */
[----:B------:R-:W-:Y:S04]  /*0b80*/  STS.U16 [R6+0x1c], R69 ;  /* 0x00001c4506007388 */ /* 0x000fe80000000400 */
[----:B------:R-:W-:Y:S06]  /*0b90*/  BAR.SYNC 0x0 ;  /* 0x0000000000007b1d */ /* 0x000fec0000000000 */
[----:B------:R1:W3:Y:S01]  /*0ba0*/  @!P2 LDG.E.EL.U16 R60, [R44.64] ;  /* 0x000000042c3ca981 */ /* 0x0002e2000c2e1500 */
[----:B------:R-:W-:Y:S01]  /*0bb0*/  IMAD R24, R15, 0x100, R64 ;  /* 0x000001000f187824 */ /* 0x000fe200078e0240 */
[----:B------:R-:W-:-:S02]  /*0bc0*/  LEA R26, R11, R64, 0x8 ;  /* 0x000000400b1a7211 */ /* 0x000fc400078e40ff */
[----:B------:R-:W-:Y:S01]  /*0bd0*/  PRMT R63, RZ, 0x7610, R63 ;  /* 0x00007610ff3f7816 */ /* 0x000fe2000000003f */
[-C--:B------:R-:W-:Y:S01]  /*0be0*/  IMAD.WIDE R24, R24, R61.reuse, c[0x0][0x170] ;  /* 0x00005c0018187625 */ /* 0x080fe200078e023d */
[----:B------:R-:W-:Y:S01]  /*0bf0*/  PRMT R65, RZ, 0x7610, R65 ;  /* 0x00007610ff417816 */ /* 0x000fe20000000041 */
[----:B------:R-:W4:Y:S02]  /*0c00*/  LDS.U16 R55, [R55.X4] ;  /* 0x0000000037377984 */ /* 0x000f240000004400 */
[-C--:B------:R-:W-:Y:S02]  /*0c10*/  IMAD.WIDE R26, R26, R61.reuse, c[0x0][0x170] ;  /* 0x00005c001a1a7625 */ /* 0x080fe400078e023d */
[----:B------:R5:W2:Y:S02]  /*0c20*/  @!P2 LDG.E.EL.U16 R62, [R24.64] ;  /* 0x00000004183ea981 */ /* 0x000aa4000c2e1500 */
[----:B-1----:R-:W-:Y:S02]  /*0c30*/  IMAD.WIDE R44, R68, R61, c[0x0][0x170] ;  /* 0x00005c00442c7625 */ /* 0x002fe400078e023d */
[----:B------:R1:W2:Y:S02]  /*0c40*/  @!P2 LDG.E.EL.U16 R63, [R26.64] ;  /* 0x000000041a3fa981 */ /* 0x0002a4000c2e1500 */
[----:B------:R-:W-:-:S02]  /*0c50*/  IMAD R68, R5, 0x100, R64 ;  /* 0x0000010005447824 */ /* 0x000fc400078e0240 */
[-C--:B------:R-:W-:Y:S01]  /*0c60*/  IMAD.WIDE R42, R42, R61.reuse, c[0x0][0x170] ;  /* 0x00005c002a2a7625 */ /* 0x080fe200078e023d */
[----:B------:R-:W-:Y:S01]  /*0c70*/  PRMT R67, RZ, 0x7610, R67 ;  /* 0x00007610ff437816 */ /* 0x000fe20000000043 */
[----:B------:R4:W2:Y:S02]  /*0c80*/  @!P2 LDG.E.EL.U16 R66, [R44.64] ;  /* 0x000000042c42a981 */ /* 0x0008a4000c2e1500 */
[-C--:B-----5:R-:W-:Y:S01]  /*0c90*/  IMAD.WIDE R24, R68, R61.reuse, c[0x0][0x170] ;  /* 0x00005c0044187625 */ /* 0x0a0fe200078e023d */
[----:B------:R-:W-:Y:S01]  /*0ca0*/  LEA R68, R33, R64, 0x8 ;  /* 0x0000004021447211 */ /* 0x000fe200078e40ff */
[----:B------:R5:W2:Y:S02]  /*0cb0*/  @!P2 LDG.E.EL.U16 R65, [R42.64] ;  /* 0x000000042a41a981 */ /* 0x000aa4000c2e1500 */
[--C-:B-1----:R-:W-:Y:S01]  /*0cc0*/  IMAD R26, R13, 0x100, R64.reuse ;  /* 0x000001000d1a7824 */ /* 0x102fe200078e0240 */
[----:B------:R-:W-:Y:S01]  /*0cd0*/  PRMT R64, RZ, 0x7610, R64 ;  /* 0x00007610ff407816 */ /* 0x000fe20000000040 */
[----:B------:R1:W2:Y:S02]  /*0ce0*/  @!P2 LDG.E.EL.U16 R67, [R24.64] ;  /* 0x000000041843a981 */ /* 0x0002a4000c2e1500 */
[-C--:B------:R-:W-:Y:S01]  /*0cf0*/  IMAD.WIDE R26, R26, R61.reuse, c[0x0][0x170] ;  /* 0x00005c001a1a7625 */ /* 0x080fe200078e023d */
[----:B------:R-:W-:Y:S01]  /*0d00*/  ISETP.GT.AND P1, PT, R0, 0x7f, PT ;  /* 0x0000007f0000780c */ /* 0x000fe20003f24270 */
[----:B------:R-:W2:Y:S02]  /*0d10*/  LDS.U16 R54, [R54.X4] ;  /* 0x0000000036367984 */ /* 0x000ea40000004400 */
[----:B-----5:R-:W-:Y:S01]  /*0d20*/  IMAD.WIDE R42, R68, R61, c[0x0][0x170] ;  /* 0x00005c00442a7625 */ /* 0x020fe200078e023d */
[----:B------:R-:W-:Y:S01]  /*0d30*/  PRMT R61, RZ, 0x7610, R61 ;  /* 0x00007610ff3d7816 */ /* 0x000fe2000000003d */
[----:B------:R5:W2:Y:S02]  /*0d40*/  @!P2 LDG.E.EL.U16 R64, [R26.64] ;  /* 0x000000041a40a981 */ /* 0x000aa4000c2e1500 */
[----:B------:R-:W-:-:S02]  /*0d50*/  IMAD.U32 R53, R53, 0x10000, RZ ;  /* 0x0001000035357824 */ /* 0x000fc400078e00ff */
[----:B0-----:R-:W-:Y:S01]  /*0d60*/  IMAD.U32 R57, R57, 0x10000, RZ ;  /* 0x0001000039397824 */ /* 0x001fe200078e00ff */
[----:B------:R0:W2:Y:S01]  /*0d70*/  @!P2 LDG.E.EL.U16 R61, [R42.64] ;  /* 0x000000042a3da981 */ /* 0x0000a2000c2e1500 */
[----:B------:R-:W-:-:S03]  /*0d80*/  ISETP.GE.AND P3, PT, R0, 0x80, PT ;  /* 0x000000800000780c */ /* 0x000fc60003f66270 */
[----:B------:R-:W2:Y:S01]  /*0d90*/  LDS.U16 R52, [R52.X4] ;  /* 0x0000000034347984 */ /* 0x000ea20000004400 */
[----:B----4-:R-:W-:-:S03]  /*0da0*/  IMAD.U32 R44, R55, 0x10000, RZ ;  /* 0x00010000372c7824 */ /* 0x010fc600078e00ff */
[----:B------:R-:W-:Y:S02]  /*0db0*/  LDS.U16 R56, [R56.X4] ;  /* 0x0000000038387984 */ /* 0x000fe40000004400 */
[----:B-1----:R-:W-:Y:S02]  /*0dc0*/  LOP3.LUT R24, R44, 0x80000000, RZ, 0x3c, !PT ;  /* 0x800000002c187812 */ /* 0x002fe400078e3cff */
[----:B------:R-:W-:Y:S01]  /*0dd0*/  SHF.L.U32 R55, R2, 0x1, RZ ;  /* 0x0000000102377819 */ /* 0x000fe200000006ff */
[----:B------:R-:W1:Y:S01]  /*0de0*/  LDS.U16 R59, [R59.X4] ;  /* 0x000000003b3b7984 */ /* 0x000e620000004400 */
[----:B0-----:R-:W-:-:S03]  /*0df0*/  IADD3 R42, R9, 0x40000, RZ ;  /* 0x00040000092a7810 */ /* 0x001fc60007ffe0ff */
[----:B------:R-:W0:Y:S01]  /*0e00*/  LDS.U16 R58, [R58.X4] ;  /* 0x000000003a3a7984 */ /* 0x000e220000004400 */
[----:B-----5:R-:W-:Y:S01]  /*0e10*/  CS2R R26, SRZ ;  /* 0x00000000001a7805 */ /* 0x020fe2000001ff00 */
[----:B---3--:R-:W-:-:S05]  /*0e20*/  SEL R25, R60, RZ, !P2 ;  /* 0x000000ff3c197207 */ /* 0x008fca0005000000 */
[----:B------:R-:W-:-:S04]  /*0e30*/  IMAD.U32 R45, R25, 0x10000, RZ ;  /* 0x00010000192d7824 */ /* 0x000fc800078e00ff */
[----:B------:R-:W-:Y:S02]  /*0e40*/  FFMA R24, R24, R45, RZ ;  /* 0x0000002d18187223 */ /* 0x000fe400000000ff */
[----:B------:R-:W3:Y:S03]  /*0e50*/  LDS.U16 R45, [R2.X4] ;  /* 0x00000000022d7984 */ /* 0x000ee60000004400 */
[----:B------:R-:W-:-:S05]  /*0e60*/  FSEL R24, R24, RZ, P1 ;  /* 0x000000ff18187208 */ /* 0x000fca0000800000 */
[----:B------:R-:W-:Y:S01]  /*0e70*/  FFMA R44, R53, R57, R24 ;  /* 0x00000039352c7223 */ /* 0x000fe20000000018 */
[----:B------:R-:W-:Y:S01]  /*0e80*/  LOP3.LUT R53, R2, 0x380, RZ, 0xfc, !PT ;  /* 0x0000038002357812 */ /* 0x000fe200078efcff */
[----:B------:R-:W-:Y:S01]  /*0e90*/  IMAD.MOV.U32 R57, RZ, RZ, 0x2 ;  /* 0x00000002ff397424 */ /* 0x000fe200078e00ff */
[----:B--2---:R-:W-:Y:S02]  /*0ea0*/  SEL R62, R62, RZ, !P2 ;  /* 0x000000ff3e3e7207 */ /* 0x004fe40005000000 */
[----:B------:R-:W-:Y:S02]  /*0eb0*/  SEL R68, R63, RZ, !P2 ;  /* 0x000000ff3f447207 */ /* 0x000fe40005000000 */
[----:B------:R-:W-:Y:S01]  /*0ec0*/  LDS.U16 R53, [R53.X4] ;  /* 0x0000000035357984 */ /* 0x000fe20000004400 */
[----:B------:R-:W-:Y:S02]  /*0ed0*/  SEL R65, R65, RZ, !P2 ;  /* 0x000000ff41417207 */ /* 0x000fe40005000000 */
[----:B------:R-:W-:Y:S01]  /*0ee0*/  SEL R66, R66, RZ, !P2 ;  /* 0x000000ff42427207 */ /* 0x000fe20005000000 */
[----:B------:R-:W-:Y:S06]  /*0ef0*/  BAR.SYNC 0x0 ;  /* 0x0000000000007b1d */ /* 0x000fec0000000000 */
[----:B------:R2:W-:Y:S01]  /*0f00*/  STS.U16 [R55+0x100], R25 ;  /* 0x0001001937007388 */ /* 0x0005e20000000400 */
[----:B------:R-:W-:-:S02]  /*0f10*/  SEL R60, R67, RZ, !P2 ;  /* 0x000000ff433c7207 */ /* 0x000fc40005000000 */
[----:B------:R-:W-:Y:S01]  /*0f20*/  SEL R64, R64, RZ, !P2 ;  /* 0x000000ff40407207 */ /* 0x000fe20005000000 */
[----:B------:R-:W-:Y:S01]  /*0f30*/  IMAD.WIDE R42, R42, R57, c[0x0][0x160] ;  /* 0x000058002a2a7625 */ /* 0x000fe200078e0239 */
[----:B------:R-:W-:Y:S01]  /*0f40*/  SEL R61, R61, RZ, !P2 ;  /* 0x000000ff3d3d7207 */ /* 0x000fe20005000000 */
[----:B--2---:R-:W-:Y:S01]  /*0f50*/  CS2R R24, SRZ ;  /* 0x0000000000187805 */ /* 0x004fe2000001ff00 */
[----:B------:R-:W-:Y:S04]  /*0f60*/  STS.U16 [R55], R62 ;  /* 0x0000003e37007388 */ /* 0x000fe80000000400 */
[----:B------:R-:W-:Y:S04]  /*0f70*/  STS.U16 [R55+0x200], R68 ;  /* 0x0002004437007388 */ /* 0x000fe80000000400 */
[----:B------:R-:W-:Y:S04]  /*0f80*/  STS.U16 [R55+0x300], R65 ;  /* 0x0003004137007388 */ /* 0x000fe80000000400 */
[----:B------:R-:W-:Y:S04]  /*0f90*/  STS.U16 [R55+0x400], R66 ;  /* 0x0004004237007388 */ /* 0x000fe80000000400 */
[----:B------:R-:W-:Y:S04]  /*0fa0*/  STS.U16 [R55+0x500], R60 ;  /* 0x0005003c37007388 */ /* 0x000fe80000000400 */
[----:B------:R-:W-:Y:S04]  /*0fb0*/  STS.U16 [R55+0x600], R64 ;  /* 0x0006004037007388 */ /* 0x000fe80000000400 */
[----:B------:R-:W-:Y:S04]  /*0fc0*/  STS.U16 [R55+0x700], R61 ;  /* 0x0007003d37007388 */ /* 0x000fe80000000400 */
[----:B------:R-:W-:Y:S06]  /*0fd0*/  BAR.SYNC 0x0 ;  /* 0x0000000000007b1d */ /* 0x000fec0000000000 */
[----:B------:R-:W2:Y:S01]  /*0fe0*/  @!P3 LDG.E.EL.128 R24, [R42.64] ;  /* 0x000000042a18b981 */ /* 0x000ea2000c2e1d00 */
[----:B------:R-:W-:-:S02]  /*0ff0*/  IMAD.U32 R54, R54, 0x10000, RZ ;  /* 0x0001000036367824 */ /* 0x000fc400078e00ff */
[----:B------:R-:W-:Y:S02]  /*1000*/  IMAD.U32 R52, R52, 0x10000, RZ ;  /* 0x0001000034347824 */ /* 0x000fe400078e00ff */
[----:B------:R-:W-:Y:S01]  /*1010*/  IMAD.U32 R55, R68, 0x10000, RZ ;  /* 0x0001000044377824 */ /* 0x000fe200078e00ff */
[----:B------:R-:W-:Y:S02]  /*1020*/  LOP3.LUT R54, R54, 0x80000000, RZ, 0x3c, !PT ;  /* 0x8000000036367812 */ /* 0x000fe400078e3cff */
[----:B------:R-:W-:Y:S01]  /*1030*/  SHF.L.U32 R63, R28, 0x10, RZ ;  /* 0x000000101c3f7819 */ /* 0x000fe200000006ff */
[----:B------:R-:W-:Y:S01]  /*1040*/  IMAD.U32 R65, R65, 0x10000, RZ ;  /* 0x0001000041417824 */ /* 0x000fe200078e00ff */
[----:B------:R-:W-:Y:S01]  /*1050*/  LOP3.LUT R28, R52, 0x80000000, RZ, 0x3c, !PT ;  /* 0x80000000341c7812 */ /* 0x000fe200078e3cff */
[----:B------:R-:W-:Y:S01]  /*1060*/  FFMA R54, R54, R55, RZ ;  /* 0x0000003736367223 */ /* 0x000fe200000000ff */
[----:B------:R-:W-:-:S03]  /*1070*/  IMAD.U32 R30, R30, 0x10000, RZ ;  /* 0x000100001e1e7824 */ /* 0x000fc600078e00ff */
[----:B------:R-:W-:Y:S01]  /*1080*/  FFMA R28, R28, R65, RZ ;  /* 0x000000411c1c7223 */ /* 0x000fe200000000ff */
[----:B------:R-:W-:Y:S01]  /*1090*/  FSEL R55, R54, RZ, P1 ;  /* 0x000000ff36377208 */ /* 0x000fe20000800000 */
[----:B------:R-:W-:Y:S01]  /*10a0*/  IMAD.U32 R31, R31, 0x10000, RZ ;  /* 0x000100001f1f7824 */ /* 0x000fe200078e00ff */
[----:B------:R-:W-:Y:S02]  /*10b0*/  IADD3 R68, R0, 0x80, RZ ;  /* 0x0000008000447810 */ /* 0x000fe40007ffe0ff */
[----:B------:R-:W-:Y:S01]  /*10c0*/  FSEL R28, R28, RZ, P1 ;  /* 0x000000ff1c1c7208 */ /* 0x000fe20000800000 */
[----:B------:R-:W-:Y:S01]  /*10d0*/  FFMA R52, R30, R63, R55 ;  /* 0x0000003f1e347223 */ /* 0x000fe20000000037 */
[----:B------:R-:W-:Y:S01]  /*10e0*/  IMAD.U32 R63, R29, 0x10000, RZ ;  /* 0x000100001d3f7824 */ /* 0x000fe200078e00ff */
[----:B------:R-:W-:-:S03]  /*10f0*/  LEA R54, R7, R68, 0x8 ;  /* 0x0000004407367211 */ /* 0x000fc600078e40ff */
[----:B------:R-:W-:Y:S02]  /*1100*/  FFMA R63, R31, R63, R28 ;  /* 0x0000003f1f3f7223 */ /* 0x000fe4000000001c */
[----:B------:R-:W-:Y:S01]  /*1110*/  LDS.128 R28, [R2.X16] ;  /* 0x00000000021c7984 */ /* 0x000fe2000000cc00 */
[----:B------:R-:W-:Y:S02]  /*1120*/  PRMT R7, RZ, 0x7610, R7 ;  /* 0x00007610ff077816 */ /* 0x000fe40000000007 */
[----:B------:R-:W-:Y:S01]  /*1130*/  LEA R13, R13, R68, 0x8 ;  /* 0x000000440d0d7211 */ /* 0x000fe200078e40ff */
[----:B------:R-:W-:Y:S06]  /*1140*/  BAR.SYNC 0x0 ;  /* 0x0000000000007b1d */ /* 0x000fec0000000000 */
[----:B--2---:R-:W-:-:S02]  /*1150*/  SEL R25, R25, RZ, !P3 ;  /* 0x000000ff19197207 */ /* 0x004fc40005800000 */
[----:B------:R-:W-:Y:S02]  /*1160*/  SEL R55, R24, RZ, !P3 ;  /* 0x000000ff18377207 */ /* 0x000fe40005800000 */
[----:B------:R-:W-:Y:S02]  /*1170*/  SHF.R.U32.HI R24, RZ, 0x10, R25 ;  /* 0x00000010ff187819 */ /* 0x000fe40000011619 */
[----:B------:R-:W-:Y:S02]  /*1180*/  SEL R65, R26, RZ, !P3 ;  /* 0x000000ff1a417207 */ /* 0x000fe40005800000 */
[----:B------:R-:W-:Y:S01]  /*1190*/  SEL R67, R27, RZ, !P3 ;  /* 0x000000ff1b437207 */ /* 0x000fe20005800000 */
[----:B------:R2:W-:Y:S01]  /*11a0*/  STS.U16 [R6], R55 ;  /* 0x0000003706007388 */ /* 0x0005e20000000400 */
[----:B------:R-:W-:Y:S02]  /*11b0*/  SHF.R.U32.HI R69, RZ, 0x10, R55 ;  /* 0x00000010ff457819 */ /* 0x000fe40000011637 */
[----:B------:R-:W-:Y:S01]  /*11c0*/  SHF.R.U32.HI R26, RZ, 0x10, R65 ;  /* 0x00000010ff1a7819 */ /* 0x000fe20000011641 */
[----:B------:R-:W-:Y:S04]  /*11d0*/  STS.U16 [R6+0x8], R25 ;  /* 0x0000081906007388 */ /* 0x000fe80000000400 */
[----:B------:R4:W-:Y:S01]  /*11e0*/  STS.U16 [R6+0xc], R24 ;  /* 0x00000c1806007388 */ /* 0x0009e20000000400 */
[----:B--2---:R-:W-:-:S03]  /*11f0*/  SHF.R.U32.HI R55, RZ, 0x10, R67 ;  /* 0x00000010ff377819 */ /* 0x004fc60000011643 */
[----:B------:R-:W-:Y:S01]  /*1200*/  STS.U16 [R6+0x4], R69 ;  /* 0x0000044506007388 */ /* 0x000fe20000000400 */
[----:B----4-:R-:W-:-:S03]  /*1210*/  IMAD.WIDE R24, R54, R57, c[0x0][0x170] ;  /* 0x00005c0036187625 */ /* 0x010fc600078e0239 */
[----:B------:R-:W-:Y:S01]  /*1220*/  STS.U16 [R6+0x10], R65 ;  /* 0x0000104106007388 */ /* 0x000fe20000000400 */
[----:B------:R-:W-:-:S03]  /*1230*/  IMAD R54, R11, 0x100, R68 ;  /* 0x000001000b367824 */ /* 0x000fc600078e0244 */
[----:B------:R2:W-:Y:S01]  /*1240*/  STS.U16 [R6+0x14], R26 ;  /* 0x0000141a06007388 */ /* 0x0005e20000000400 */
[----:B------:R-:W-:-:S03]  /*1250*/  PRMT R11, RZ, 0x7610, R11 ;  /* 0x00007610ff0b7816 */ /* 0x000fc6000000000b */
[----:B------:R-:W-:Y:S04]  /*1260*/  STS.U16 [R6+0x18], R67 ;  /* 0x0000184306007388 */ /* 0x000fe80000000400 */
[----:B------:R-:W-:Y:S01]  /*1270*/  STS.U16 [R6+0x1c], R55 ;  /* 0x00001c3706007388 */ /* 0x000fe20000000400 */
[----:B--2---:R-:W-:-:S03]  /*1280*/  IMAD.WIDE R26, R54, R57, c[0x0][0x170] ;  /* 0x00005c00361a7625 */ /* 0x004fc600078e0239 */
[----:B------:R-:W-:Y:S06]  /*1290*/  BAR.SYNC 0x0 ;  /* 0x0000000000007b1d */ /* 0x000fec0000000000 */
[----:B------:R2:W4:Y:S01]  /*12a0*/  @!P3 LDG.E.EL.U16 R7, [R24.64] ;  /* 0x000000041807b981 */ /* 0x000522000c2e1500 */
[----:B------:R-:W-:Y:S01]  /*12b0*/  IMAD R54, R35, 0x100, R68 ;  /* 0x0000010023367824 */ /* 0x000fe200078e0244 */
[----:B------:R-:W-:Y:S02]  /*12c0*/  PRMT R35, RZ, 0x7610, R35 ;  /* 0x00007610ff237816 */ /* 0x000fe40000000023 */
[----:B------:R5:W4:Y:S01]  /*12d0*/  @!P3 LDG.E.EL.U16 R11, [R26.64] ;  /* 0x000000041a0bb981 */ /* 0x000b22000c2e1500 */
[----:B------:R-:W-:-:S05]  /*12e0*/  IMAD.WIDE R54, R54, R57, c[0x0][0x170] ;  /* 0x00005c0036367625 */ /* 0x000fca00078e0239 */
[----:B------:R0:W4:Y:S01]  /*12f0*/  @!P3 LDG.E.EL.U16 R35, [R54.64] ;  /* 0x000000043623b981 */ /* 0x000122000c2e1500 */
[----:B------:R-:W-:Y:S01]  /*1300*/  IMAD R65, R37, 0x100, R68 ;  /* 0x0000010025417824 */ /* 0x000fe200078e0244 */
[----:B------:R-:W-:-:S03]  /*1310*/  PRMT R37, RZ, 0x7610, R37 ;  /* 0x00007610ff257816 */ /* 0x000fc60000000025 */
[----:B--2---:R-:W-:-:S04]  /*1320*/  IMAD.WIDE R24, R65, R57, c[0x0][0x170] ;  /* 0x00005c0041187625 */ /* 0x004fc800078e0239 */
[----:B------:R-:W-:Y:S01]  /*1330*/  IMAD R65, R5, 0x100, R68 ;  /* 0x0000010005417824 */ /* 0x000fe200078e0244 */
[----:B------:R-:W-:Y:S01]  /*1340*/  PRMT R5, RZ, 0x7610, R5 ;  /* 0x00007610ff057816 */ /* 0x000fe20000000005 */
[-C--:B0-----:R-:W-:Y:S01]  /*1350*/  IMAD.WIDE R54, R13, R57.reuse, c[0x0][0x170] ;  /* 0x00005c000d367625 */ /* 0x081fe200078e0239 */
[----:B------:R0:W2:Y:S03]  /*1360*/  @!P3 LDG.E.EL.U16 R37, [R24.64] ;  /* 0x000000041825b981 */ /* 0x0000a6000c2e1500 */
[----:B-----5:R-:W-:Y:S01]  /*1370*/  IMAD.WIDE R26, R65, R57, c[0x0][0x170] ;  /* 0x00005c00411a7625 */ /* 0x020fe200078e0239 */
[----:B------:R-:W-:-:S03]  /*1380*/  PRMT R65, RZ, 0x7610, R65 ;  /* 0x00007610ff417816 */ /* 0x000fc60000000041 */
[--C-:B------:R-:W-:Y:S01]  /*1390*/  IMAD R13, R33, 0x100, R68.reuse ;  /* 0x00000100210d7824 */ /* 0x100fe200078e0244 */
[----:B------:R-:W-:Y:S01]  /*13a0*/  PRMT R33, RZ, 0x7610, R33 ;  /* 0x00007610ff217816 */ /* 0x000fe20000000021 */
[----:B------:R5:W2:Y:S02]  /*13b0*/  @!P3 LDG.E.EL.U16 R5, [R26.64] ;  /* 0x000000041a05b981 */ /* 0x000aa4000c2e1500 */
[----:B0-----:R-:W-:Y:S02]  /*13c0*/  IMAD.WIDE R24, R13, R57, c[0x0][0x170] ;  /* 0x00005c000d187625 */ /* 0x001fe400078e0239 */
[----:B------:R0:W2:Y:S04]  /*13d0*/  @!P3 LDG.E.EL.U16 R65, [R54.64] ;  /* 0x000000043641b981 */ /* 0x0000a8000c2e1500 */
[----:B------:R0:W2:Y:S01]  /*13e0*/  @!P3 LDG.E.EL.U16 R33, [R24.64] ;  /* 0x000000041821b981 */ /* 0x0000a2000c2e1500 */
[----:B------:R-:W-:Y:S01]  /*13f0*/  IMAD R68, R15, 0x100, R68 ;  /* 0x000001000f447824 */ /* 0x000fe200078e0244 */
[----:B------:R-:W-:-:S03]  /*1400*/  PRMT R67, RZ, 0x7610, R67 ;  /* 0x00007610ff437816 */ /* 0x000fc60000000043 */
[----:B-----5:R-:W-:-:S05]  /*1410*/  IMAD.WIDE R26, R68, R57, c[0x0][0x170] ;  /* 0x00005c00441a7625 */ /* 0x020fca00078e0239 */
[----:B------:R5:W2:Y:S01]  /*1420*/  @!P3 LDG.E.EL.U16 R67, [R26.64] ;  /* 0x000000041a43b981 */ /* 0x000aa2000c2e1500 */
[----:B-1----:R-:W-:Y:S01]  /*1430*/  IMAD.U32 R15, R59, 0x10000, RZ ;  /* 0x000100003b0f7824 */ /* 0x002fe200078e00ff */
[----:B------:R-:W-:Y:S01]  /*1440*/  LOP3.LUT R68, R2, 0x80, RZ, 0xfc, !PT ;  /* 0x0000008002447812 */ /* 0x000fe200078efcff */
[----:B------:R-:W-:-:S03]  /*1450*/  IMAD.U32 R60, R60, 0x10000, RZ ;  /* 0x000100003c3c7824 */ /* 0x000fc600078e00ff */
[----:B------:R-:W-:Y:S02]  /*1460*/  LOP3.LUT R15, R15, 0x80000000, RZ, 0x3c, !PT ;  /* 0x800000000f0f7812 */ /* 0x000fe400078e3cff */
[----:B------:R-:W1:Y:S03]  /*1470*/  LDS.U16 R68, [R68.X4] ;  /* 0x0000000044447984 */ /* 0x000e660000004400 */
[----:B-----5:R-:W-:Y:S01]  /*1480*/  FFMA R26, R15, R60, RZ ;  /* 0x0000003c0f1a7223 */ /* 0x020fe200000000ff */
[----:B------:R-:W-:Y:S01]  /*1490*/  LOP3.LUT R15, R2, 0x100, RZ, 0xfc, !PT ;  /* 0x00000100020f7812 */ /* 0x000fe200078efcff */
[----:B------:R-:W-:Y:S01]  /*14a0*/  IMAD.U32 R13, R56, 0x10000, RZ ;  /* 0x00010000380d7824 */ /* 0x000fe200078e00ff */
[----:B0-----:R-:W-:Y:S02]  /*14b0*/  LOP3.LUT R24, R2, 0x180, RZ, 0xfc, !PT ;  /* 0x0000018002187812 */ /* 0x001fe400078efcff */
[----:B------:R-:W-:-:S02]  /*14c0*/  SHF.L.U32 R66, R66, 0x10, RZ ;  /* 0x0000001042427819 */ /* 0x000fc400000006ff */
[----:B------:R-:W-:Y:S01]  /*14d0*/  LDS.U16 R15, [R15.X4] ;  /* 0x000000000f0f7984 */ /* 0x000fe20000004400 */
[----:B------:R-:W-:-:S03]  /*14e0*/  LOP3.LUT R13, R13, 0x80000000, RZ, 0x3c, !PT ;  /* 0x800000000d0d7812 */ /* 0x000fc600078e3cff */
[----:B------:R-:W0:Y:S02]  /*14f0*/  LDS.U16 R24, [R24.X4] ;  /* 0x0000000018187984 */ /* 0x000e240000004400 */
[----:B------:R-:W-:Y:S01]  /*1500*/  FFMA R25, R13, R66, RZ ;  /* 0x000000420d197223 */ /* 0x000fe200000000ff */
[----:B------:R-:W-:Y:S02]  /*1510*/  IMAD.U32 R13, R58, 0x10000, RZ ;  /* 0x000100003a0d7824 */ /* 0x000fe400078e00ff */
[----:B------:R-:W-:-:S03]  /*1520*/  IMAD.U32 R64, R64, 0x10000, RZ ;  /* 0x0001000040407824 */ /* 0x000fc600078e00ff */
[----:B------:R-:W-:Y:S01]  /*1530*/  LOP3.LUT R13, R13, 0x80000000, RZ, 0x3c, !PT ;  /* 0x800000000d0d7812 */ /* 0x000fe200078e3cff */
[----:B------:R-:W-:-:S04]  /*1540*/  IMAD.U32 R27, R4, 0x10000, RZ ;  /* 0x00010000041b7824 */ /* 0x000fc800078e00ff */
[----:B------:R-:W-:Y:S01]  /*1550*/  FFMA R13, R13, R64, RZ ;  /* 0x000000400d0d7223 */ /* 0x000fe200000000ff */
[----:B---3--:R-:W-:Y:S01]  /*1560*/  IMAD.U32 R4, R45, 0x10000, RZ ;  /* 0x000100002d047824 */ /* 0x008fe200078e00ff */
[----:B------:R-:W-:Y:S01]  /*1570*/  FSEL R69, R26, RZ, P1 ;  /* 0x000000ff1a457208 */ /* 0x000fe20000800000 */
[----:B------:R-:W-:Y:S01]  /*1580*/  IMAD.U32 R54, R12, 0x10000, RZ ;  /* 0x000100000c367824 */ /* 0x000fe200078e00ff */
[----:B------:R-:W-:Y:S02]  /*1590*/  SHF.L.U32 R45, R38, 0x10, RZ ;  /* 0x00000010262d7819 */ /* 0x000fe400000006ff */
[----:B------:R-:W-:Y:S02]  /*15a0*/  FSEL R26, R13, RZ, P1 ;  /* 0x000000ff0d1a7208 */ /* 0x000fe40000800000 */
[----:B------:R-:W-:Y:S01]  /*15b0*/  SHF.L.U32 R55, R10, 0x10, RZ ;  /* 0x000000100a377819 */ /* 0x000fe200000006ff */
[----:B------:R-:W-:Y:S01]  /*15c0*/  IMAD.U32 R10, R34, 0x10000, RZ ;  /* 0x00010000220a7824 */ /* 0x000fe200078e00ff */
[----:B------:R-:W-:Y:S01]  /*15d0*/  FSEL R25, R25, RZ, P1 ;  /* 0x000000ff19197208 */ /* 0x000fe20000800000 */
[----:B------:R-:W-:Y:S01]  /*15e0*/  FFMA R13, R45, R54, R26 ;  /* 0x000000362d0d7223 */ /* 0x000fe2000000001a */
[----:B------:R-:W-:-:S03]  /*15f0*/  LOP3.LUT R26, R2, 0x280, RZ, 0xfc, !PT ;  /* 0x00000280021a7812 */ /* 0x000fc600078efcff */
[----:B------:R-:W-:Y:S01]  /*1600*/  FFMA R10, R10, R27, R25 ;  /* 0x0000001b0a0a7223 */ /* 0x000fe20000000019 */
[----:B------:R-:W-:Y:S01]  /*1610*/  LOP3.LUT R25, R2, 0x300, RZ, 0xfc, !PT ;  /* 0x0000030002197812 */ /* 0x000fe200078efcff */
[----:B------:R-:W-:Y:S01]  /*1620*/  IMAD.U32 R59, R62, 0x10000, RZ ;  /* 0x000100003e3b7824 */ /* 0x000fe200078e00ff */
[----:B------:R-:W-:Y:S01]  /*1630*/  LOP3.LUT R4, R4, 0x80000000, RZ, 0x3c, !PT ;  /* 0x8000000004047812 */ /* 0x000fe200078e3cff */
[----:B------:R-:W-:Y:S01]  /*1640*/  IMAD.U32 R12, R36, 0x10000, RZ ;  /* 0x00010000240c7824 */ /* 0x000fe200078e00ff */
[----:B------:R-:W3:Y:S01]  /*1650*/  LDS.U16 R26, [R26.X4] ;  /* 0x000000001a1a7984 */ /* 0x000ee20000004400 */
[----:B-1----:R-:W-:Y:S02]  /*1660*/  IMAD.U32 R36, R68, 0x10000, RZ ;  /* 0x0001000044247824 */ /* 0x002fe400078e00ff */
[----:B------:R-:W-:Y:S01]  /*1670*/  FFMA R59, R4, R59, RZ ;  /* 0x0000003b043b7223 */ /* 0x000fe200000000ff */
[----:B------:R-:W1:Y:S01]  /*1680*/  LDS.U16 R25, [R25.X4] ;  /* 0x0000000019197984 */ /* 0x000e620000004400 */
[----:B------:R-:W-:Y:S01]  /*1690*/  SHF.L.U32 R4, R53, 0x10, RZ ;  /* 0x0000001035047819 */ /* 0x000fe200000006ff */
[----:B------:R-:W-:Y:S01]  /*16a0*/  IMAD.U32 R61, R61, 0x10000, RZ ;  /* 0x000100003d3d7824 */ /* 0x000fe200078e00ff */
[----:B------:R-:W-:-:S02]  /*16b0*/  LOP3.LUT R27, R2, 0x200, RZ, 0xfc, !PT ;  /* 0x00000200021b7812 */ /* 0x000fc400078efcff */
[----:B------:R-:W-:Y:S01]  /*16c0*/  LOP3.LUT R4, R4, 0x80000000, RZ, 0x3c, !PT ;  /* 0x8000000004047812 */ /* 0x000fe200078e3cff */
[----:B------:R-:W-:Y:S01]  /*16d0*/  IMAD.U32 R54, R32, 0x10000, RZ ;  /* 0x0001000020367824 */ /* 0x000fe200078e00ff */
[----:B------:R-:W-:Y:S01]  /*16e0*/  FSEL R59, R59, RZ, P1 ;  /* 0x000000ff3b3b7208 */ /* 0x000fe20000800000 */
[----:B------:R-:W-:Y:S01]  /*16f0*/  FFMA R12, R12, R55, R69 ;  /* 0x000000370c0c7223 */ /* 0x000fe20000000045 */
[----:B0-----:R-:W-:Y:S01]  /*1700*/  IMAD.U32 R24, R24, 0x10000, RZ ;  /* 0x0001000018187824 */ /* 0x001fe200078e00ff */
[----:B------:R-:W-:Y:S01]  /*1710*/  LOP3.LUT R55, R2, 0x380, RZ, 0xfc, !PT ;  /* 0x0000038002377812 */ /* 0x000fe200078efcff */
[----:B------:R-:W-:Y:S01]  /*1720*/  FFMA R4, R4, R61, RZ ;  /* 0x0000003d04047223 */ /* 0x000fe200000000ff */
[----:B------:R-:W0:Y:S04]  /*1730*/  LDS.U16 R27, [R27.X4] ;  /* 0x000000001b1b7984 */ /* 0x000e280000004400 */
[----:B------:R-:W5:Y:S01]  /*1740*/  LDS.U16 R32, [R55.X4] ;  /* 0x0000000037207984 */ /* 0x000f620000004400 */
[----:B------:R-:W-:-:S02]  /*1750*/  IMAD.U32 R8, R8, 0x10000, RZ ;  /* 0x0001000008087824 */ /* 0x000fc400078e00ff */
[----:B---3--:R-:W-:Y:S02]  /*1760*/  IMAD.U32 R26, R26, 0x10000, RZ ;  /* 0x000100001a1a7824 */ /* 0x008fe400078e00ff */
[----:B-1----:R-:W-:Y:S01]  /*1770*/  IMAD.U32 R25, R25, 0x10000, RZ ;  /* 0x0001000019197824 */ /* 0x002fe200078e00ff */
[----:B------:R-:W-:Y:S01]  /*1780*/  ISETP.GT.AND P0, PT, R0, 0xff, PT ;  /* 0x000000ff0000780c */ /* 0x000fe20003f04270 */
[----:B------:R-:W-:Y:S02]  /*1790*/  IMAD.U32 R49, R49, 0x10000, RZ ;  /* 0x0001000031317824 */ /* 0x000fe400078e00ff */
[----:B0-----:R-:W-:Y:S01]  /*17a0*/  IMAD.U32 R27, R27, 0x10000, RZ ;  /* 0x000100001b1b7824 */ /* 0x001fe200078e00ff */
[----:B-----5:R-:W-:Y:S01]  /*17b0*/  SHF.L.U32 R32, R32, 0x10, RZ ;  /* 0x0000001020207819 */ /* 0x020fe200000006ff */
[----:B------:R-:W-:Y:S01]  /*17c0*/  IMAD.U32 R46, R46, 0x10000, RZ ;  /* 0x000100002e2e7824 */ /* 0x000fe200078e00ff */
[----:B------:R-:W-:Y:S01]  /*17d0*/  SHF.L.U32 R47, R47, 0x10, RZ ;  /* 0x000000102f2f7819 */ /* 0x000fe200000006ff */
[----:B------:R-:W-:Y:S01]  /*17e0*/  IMAD.U32 R48, R48, 0x10000, RZ ;  /* 0x0001000030307824 */ /* 0x000fe200078e00ff */
[----:B------:R-:W-:Y:S01]  /*17f0*/  FSEL R49, R49, RZ, P0 ;  /* 0x000000ff31317208 */ /* 0x000fe20000000000 */
[----:B------:R-:W-:Y:S01]  /*1800*/  IMAD.U32 R50, R50, 0x10000, RZ ;  /* 0x0001000032327824 */ /* 0x000fe200078e00ff */
[----:B------:R-:W-:Y:S01]  /*1810*/  SHF.L.U32 R40, R40, 0x10, RZ ;  /* 0x0000001028287819 */ /* 0x000fe200000006ff */
[----:B------:R-:W-:-:S02]  /*1820*/  IMAD.U32 R51, R51, 0x10000, RZ ;  /* 0x0001000033337824 */ /* 0x000fc400078e00ff */
[----:B------:R-:W-:Y:S01]  /*1830*/  IMAD.U32 R41, R41, 0x10000, RZ ;  /* 0x0001000029297824 */ /* 0x000fe200078e00ff */
[----:B------:R-:W-:Y:S02]  /*1840*/  FSEL R40, R40, RZ, P0 ;  /* 0x000000ff28287208 */ /* 0x000fe40000000000 */
[----:B------:R-:W-:Y:S02]  /*1850*/  FSEL R50, R50, RZ, P0 ;  /* 0x000000ff32327208 */ /* 0x000fe40000000000 */
[----:B------:R-:W-:Y:S02]  /*1860*/  FSEL R51, R51, RZ, P0 ;  /* 0x000000ff33337208 */ /* 0x000fe40000000000 */
[----:B------:R-:W-:Y:S02]  /*1870*/  FSEL R41, R41, RZ, P0 ;  /* 0x000000ff29297208 */ /* 0x000fe40000000000 */
[----:B----4-:R-:W-:-:S05]  /*1880*/  SEL R7, R7, RZ, !P3 ;  /* 0x000000ff07077207 */ /* 0x010fca0005800000 */
[----:B------:R-:W-:Y:S01]  /*1890*/  IMAD.U32 R34, R7, 0x10000, RZ ;  /* 0x0001000007227824 */ /* 0x000fe200078e00ff */
[----:B------:R-:W-:-:S03]  /*18a0*/  SEL R11, R11, RZ, !P3 ;  /* 0x000000ff0b0b7207 */ /* 0x000fc60005800000 */
[----:B------:R-:W-:Y:S01]  /*18b0*/  FMUL R36, R36, R34 ;  /* 0x0000002224247220 */ /* 0x000fe20000400000 */
[----:B------:R-:W-:Y:S01]  /*18c0*/  IMAD.U32 R34, R14, 0x10000, RZ ;  /* 0x000100000e227824 */ /* 0x000fe200078e00ff */
[----:B------:R-:W-:Y:S01]  /*18d0*/  SEL R14, R35, RZ, !P3 ;  /* 0x000000ff230e7207 */ /* 0x000fe20005800000 */
[----:B------:R-:W-:Y:S01]  /*18e0*/  IMAD.U32 R35, R15, 0x10000, RZ ;  /* 0x000100000f237824 */ /* 0x000fe200078e00ff */
[----:B------:R-:W-:-:S03]  /*18f0*/  SHF.L.U32 R38, R11, 0x10, RZ ;  /* 0x000000100b267819 */ /* 0x000fc600000006ff */
[----:B------:R-:W-:Y:S02]  /*1900*/  IMAD.U32 R45, R14, 0x10000, RZ ;  /* 0x000100000e2d7824 */ /* 0x000fe400078e00ff */
[----:B------:R-:W-:Y:S01]  /*1910*/  FMUL R35, R35, R38 ;  /* 0x0000002623237220 */ /* 0x000fe20000400000 */
[----:B------:R-:W-:Y:S01]  /*1920*/  FFMA R15, R34, R54, R59 ;  /* 0x00000036220f7223 */ /* 0x000fe2000000003b */
[----:B------:R-:W-:-:S03]  /*1930*/  FMUL R34, R24, R45 ;  /* 0x0000002d18227220 */ /* 0x000fc60000400000 */
[----:B------:R-:W-:Y:S02]  /*1940*/  FSEL R45, R35, RZ, !P3 ;  /* 0x000000ff232d7208 */ /* 0x000fe40005800000 */
[----:B------:R-:W-:Y:S02]  /*1950*/  FSEL R35, R4, RZ, P1 ;  /* 0x000000ff04237208 */ /* 0x000fe40000800000 */
[----:B------:R-:W0:Y:S01]  /*1960*/  LDS.U16 R4, [R2.X4] ;  /* 0x0000000002047984 */ /* 0x000e220000004400 */
[----:B------:R-:W-:Y:S01]  /*1970*/  IMAD.U32 R24, R39, 0x10000, RZ ;  /* 0x0001000027187824 */ /* 0x000fe200078e00ff */
[----:B--2---:R-:W-:-:S03]  /*1980*/  SEL R5, R5, RZ, !P3 ;  /* 0x000000ff05057207 */ /* 0x004fc60005800000 */
[----:B------:R-:W-:Y:S01]  /*1990*/  FFMA R24, R24, R8, R35 ;  /* 0x0000000818187223 */ /* 0x000fe20000000023 */
[----:B------:R-:W-:Y:S02]  /*19a0*/  SEL R65, R65, RZ, !P3 ;  /* 0x000000ff41417207 */ /* 0x000fe40005800000 */
[----:B------:R-:W-:Y:S02]  /*19b0*/  FSEL R53, R36, RZ, !P3 ;  /* 0x000000ff24357208 */ /* 0x000fe40005800000 */
[----:B------:R-:W-:Y:S01]  /*19c0*/  SEL R8, R33, RZ, !P3 ;  /* 0x000000ff21087207 */ /* 0x000fe20005800000 */
[----:B------:R-:W-:Y:S02]  /*19d0*/  IMAD.U32 R33, R5, 0x10000, RZ ;  /* 0x0001000005217824 */ /* 0x000fe400078e00ff */
[----:B------:R-:W-:Y:S02]  /*19e0*/  IMAD.U32 R36, R65, 0x10000, RZ ;  /* 0x0001000041247824 */ /* 0x000fe400078e00ff */
[----:B------:R-:W-:Y:S01]  /*19f0*/  FMUL R26, R26, R33 ;  /* 0x000000211a1a7220 */ /* 0x000fe20000400000 */
[----:B------:R-:W-:Y:S01]  /*1a00*/  FSEL R34, R34, RZ, !P3 ;  /* 0x000000ff22227208 */ /* 0x000fe20005800000 */
[----:B------:R-:W-:Y:S01]  /*1a10*/  FMUL R25, R25, R36 ;  /* 0x0000002419197220 */ /* 0x000fe20000400000 */
[----:B------:R-:W-:-:S02]  /*1a20*/  SEL R37, R37, RZ, !P3 ;  /* 0x000000ff25257207 */ /* 0x000fc40005800000 */
[----:B------:R-:W-:Y:S01]  /*1a30*/  FSEL R33, R26, RZ, !P3 ;  /* 0x000000ff1a217208 */ /* 0x000fe20005800000 */
[----:B------:R-:W-:Y:S01]  /*1a40*/  FADD R38, R63, R34 ;  /* 0x000000223f267221 */ /* 0x000fe20000000000 */
[----:B------:R-:W-:Y:S01]  /*1a50*/  FSEL R26, R25, RZ, !P3 ;  /* 0x000000ff191a7208 */ /* 0x000fe20005800000 */
[----:B------:R-:W-:Y:S01]  /*1a60*/  IMAD.U32 R34, R37, 0x10000, RZ ;  /* 0x0001000025227824 */ /* 0x000fe200078e00ff */
[----:B------:R-:W-:Y:S01]  /*1a70*/  SEL R67, R67, RZ, !P3 ;  /* 0x000000ff43437207 */ /* 0x000fe20005800000 */
[----:B------:R-:W-:Y:S02]  /*1a80*/  IMAD.U32 R35, R8, 0x10000, RZ ;  /* 0x0001000008237824 */ /* 0x000fe400078e00ff */
[----:B------:R-:W-:Y:S01]  /*1a90*/  FADD R26, R13, R26 ;  /* 0x0000001a0d1a7221 */ /* 0x000fe20000000000 */
[----:B------:R-:W-:Y:S01]  /*1aa0*/  FMUL R27, R27, R34 ;  /* 0x000000221b1b7220 */ /* 0x000fe20000400000 */
[----:B------:R-:W-:Y:S01]  /*1ab0*/  SHF.L.U32 R13, R67, 0x10, RZ ;  /* 0x00000010430d7819 */ /* 0x000fe200000006ff */
[----:B------:R-:W-:-:S03]  /*1ac0*/  FMUL R32, R32, R35 ;  /* 0x0000002320207220 */ /* 0x000fc60000400000 */
[----:B------:R-:W-:Y:S01]  /*1ad0*/  FSEL R27, R27, RZ, !P3 ;  /* 0x000000ff1b1b7208 */ /* 0x000fe20005800000 */
[----:B0-----:R-:W-:-:S04]  /*1ae0*/  IMAD.U32 R4, R4, 0x10000, RZ ;  /* 0x0001000004047824 */ /* 0x001fc800078e00ff */
[----:B------:R-:W-:Y:S01]  /*1af0*/  FMUL R4, R4, R13 ;  /* 0x0000000d04047220 */ /* 0x000fe20000400000 */
[----:B------:R-:W-:Y:S01]  /*1b00*/  FSEL R25, R32, RZ, !P3 ;  /* 0x000000ff20197208 */ /* 0x000fe20005800000 */
[----:B------:R-:W-:Y:S01]  /*1b10*/  FADD R10, R10, R27 ;  /* 0x0000001b0a0a7221 */ /* 0x000fe20000000000 */
[----:B------:R-:W-:Y:S02]  /*1b20*/  FADD R52, R52, R45 ;  /* 0x0000002d34347221 */ /* 0x000fe40000000000 */
[----:B------:R-:W-:Y:S01]  /*1b30*/  FSEL R4, R4, RZ, !P3 ;  /* 0x000000ff04047208 */ /* 0x000fe20005800000 */
[----:B------:R-:W-:Y:S01]  /*1b40*/  FADD R49, R49, R10 ;  /* 0x0000000a31317221 */ /* 0x000fe20000000000 */
[----:B------:R-:W-:Y:S01]  /*1b50*/  FSEL R45, R47, RZ, P0 ;  /* 0x000000ff2f2d7208 */ /* 0x000fe20000000000 */
[----:B------:R-:W-:Y:S01]  /*1b60*/  FADD R44, R44, R53 ;  /* 0x000000352c2c7221 */ /* 0x000fe20000000000 */
[----:B------:R-:W-:Y:S01]  /*1b70*/  FSEL R39, R46, RZ, P0 ;  /* 0x000000ff2e277208 */ /* 0x000fe20000000000 */
[----:B------:R-:W-:Y:S01]  /*1b80*/  FADD R33, R12, R33 ;  /* 0x000000210c217221 */ /* 0x000fe20000000000 */
[----:B------:R-:W-:Y:S01]  /*1b90*/  FSEL R47, R48, RZ, P0 ;  /* 0x000000ff302f7208 */ /* 0x000fe20000000000 */
[----:B------:R-:W-:Y:S01]  /*1ba0*/  FADD R25, R24, R25 ;  /* 0x0000001918197221 */ /* 0x000fe20000000000 */
[----:B------:R-:W-:Y:S01]  /*1bb0*/  IMAD.SHL.U32 R10, R2, 0x2, RZ ;  /* 0x00000002020a7824 */ /* 0x000fe200078e00ff */
[----:B------:R-:W-:Y:S01]  /*1bc0*/  FADD R4, R15, R4 ;  /* 0x000000040f047221 */ /* 0x000fe20000000000 */
[----:B------:R-:W-:Y:S01]  /*1bd0*/  FADD R39, R39, R44 ;  /* 0x0000002c27277221 */ /* 0x000fe20000000000 */
[----:B------:R-:W-:Y:S01]  /*1be0*/  FADD R45, R45, R52 ;  /* 0x000000342d2d7221 */ /* 0x000fe20000000000 */
[----:B------:R-:W-:Y:S01]  /*1bf0*/  FADD R47, R47, R38 ;  /* 0x000000262f2f7221 */ /* 0x000fe20000000000 */
[----:B------:R-:W-:Y:S01]  /*1c00*/  FADD R53, R50, R33 ;  /* 0x0000002132357221 */ /* 0x000fe20000000000 */
[----:B------:R-:W-:Y:S01]  /*1c10*/  FADD R51, R51, R26 ;  /* 0x0000001a33337221 */ /* 0x000fe20000000000 */
[----:B------:R-:W-:Y:S01]  /*1c20*/  FADD R55, R40, R25 ;  /* 0x0000001928377221 */ /* 0x000fe20000000000 */
[----:B------:R-:W-:Y:S06]  /*1c30*/  BAR.SYNC 0x0 ;  /* 0x0000000000007b1d */ /* 0x000fec0000000000 */
[----:B------:R-:W-:Y:S01]  /*1c40*/  FADD R41, R41, R4 ;  /* 0x0000000429297221 */ /* 0x000fe20000000000 */
[----:B------:R-:W-:Y:S01]  /*1c50*/  STS.U16 [R10], R67 ;  /* 0x000000430a007388 */ /* 0x000fe20000000400 */
[----:B------:R-:W-:Y:S01]  /*1c60*/  CS2R R24, SRZ ;  /* 0x0000000000187805 */ /* 0x000fe2000001ff00 */
[----:B------:R-:W-:-:S02]  /*1c70*/  CS2R R26, SRZ ;  /* 0x00000000001a7805 */ /* 0x000fc4000001ff00 */
        /* <DEDUP_REMOVED lines=8> */
[----:B------:R-:W0:Y:S04]  /*1d00*/  LDS.128 R32, [R2.X16] ;  /* 0x0000000002207984 */ /* 0x000e28000000cc00 */
[----:B------:R-:W-:Y:S06]  /*1d10*/  BAR.SYNC 0x0 ;  /* 0x0000000000007b1d */ /* 0x000fec0000000000 */
[----:B------:R-:W-:Y:S04]  /*1d20*/  STS [R2.X4], R41 ;  /* 0x0000002902007388 */ /* 0x000fe80000004800 */
[----:B------:R-:W-:Y:S04]  /*1d30*/  STS [R2.X4+0x200], R39 ;  /* 0x0002002702007388 */ /* 0x000fe80000004800 */
[----:B------:R-:W-:Y:S04]  /*1d40*/  STS [R2.X4+0x400], R45 ;  /* 0x0004002d02007388 */ /* 0x000fe80000004800 */
[----:B------:R-:W-:Y:S04]  /*1d50*/  STS [R2.X4+0x600], R47 ;  /* 0x0006002f02007388 */ /* 0x000fe80000004800 */
[----:B------:R-:W-:Y:S04]  /*1d60*/  STS [R2.X4+0x800], R49 ;  /* 0x0008003102007388 */ /* 0x000fe80000004800 */
[----:B------:R-:W-:Y:S04]  /*1d70*/  STS [R2.X4+0xa00], R53 ;  /* 0x000a003502007388 */ /* 0x000fe80000004800 */
[----:B------:R-:W-:Y:S04]  /*1d80*/  STS [R2.X4+0xc00], R51 ;  /* 0x000c003302007388 */ /* 0x000fe80000004800 */
[----:B------:R-:W-:Y:S04]  /*1d90*/  STS [R2.X4+0xe00], R55 ;  /* 0x000e003702007388 */ /* 0x000fe80000004800 */
[----:B------:R-:W-:Y:S06]  /*1da0*/  BAR.SYNC 0x0 ;  /* 0x0000000000007b1d */ /* 0x000fec0000000000 */
[----:B------:R1:W2:Y:S01]  /*1db0*/  @!P2 LDG.E.EL.128 R24, [R42.64] ;  /* 0x000000042a18a981 */ /* 0x0002a2000c2e1d00 */
[----:B------:R-:W-:Y:S01]  /*1dc0*/  IADD3 R4, R9, 0xc0000, RZ ;  /* 0x000c000009047810 */ /* 0x000fe20007ffe0ff */
[----:B------:R-:W-:Y:S01]  /*1dd0*/  CS2R R12, SRZ ;  /* 0x00000000000c7805 */ /* 0x000fe2000001ff00 */
[----:B------:R-:W-:-:S03]  /*1de0*/  CS2R R14, SRZ ;  /* 0x00000000000e7805 */ /* 0x000fc6000001ff00 */
[----:B------:R-:W-:-:S05]  /*1df0*/  IMAD.WIDE R4, R4, R57, c[0x0][0x160] ;  /* 0x0000580004047625 */ /* 0x000fca00078e0239 */
[----:B------:R3:W4:Y:S01]  /*1e00*/  @!P3 LDG.E.EL.128 R12, [R4.64] ;  /* 0x00000004040cb981 */ /* 0x000722000c2e1d00 */
[C---:B------:R-:W-:Y:S01]  /*1e10*/  IMAD.U32 R7, R31.reuse, 0x10000, RZ ;  /* 0x000100001f077824 */ /* 0x040fe200078e00ff */
[----:B------:R-:W-:Y:S02]  /*1e20*/  PRMT R8, R31, 0x7632, R8 ;  /* 0x000076321f087816 */ /* 0x000fe40000000008 */
[----:B------:R-:W-:Y:S02]  /*1e30*/  PRMT R9, R30, 0x7632, R9 ;  /* 0x000076321e097816 */ /* 0x000fe40000000009 */
[----:B------:R-:W-:Y:S01]  /*1e40*/  LOP3.LUT R7, R7, 0x80000000, RZ, 0x3c, !PT ;  /* 0x8000000007077812 */ /* 0x000fe200078e3cff */
[----:B---3--:R-:W-:Y:S02]  /*1e50*/  IMAD.U32 R4, R28, 0x10000, RZ ;  /* 0x000100001c047824 */ /* 0x008fe400078e00ff */
[----:B------:R-:W-:-:S03]  /*1e60*/  IMAD.U32 R5, R30, 0x10000, RZ ;  /* 0x000100001e057824 */ /* 0x000fc600078e00ff */
[----:B------:R-:W-:Y:S01]  /*1e70*/  LOP3.LUT R4, R4, 0x80000000, RZ, 0x3c, !PT ;  /* 0x8000000004047812 */ /* 0x000fe200078e3cff */
[----:B------:R-:W-:Y:S01]  /*1e80*/  IMAD.U32 R9, R9, 0x10000, RZ ;  /* 0x0001000009097824 */ /* 0x000fe200078e00ff */
[----:B------:R-:W-:Y:S02]  /*1e90*/  PRMT R30, R28, 0x7632, R30 ;  /* 0x000076321c1e7816 */ /* 0x000fe4000000001e */
[C---:B------:R-:W-:Y:S01]  /*1ea0*/  PRMT R28, R29.reuse, 0x7632, R28 ;  /* 0x000076321d1c7816 */ /* 0x040fe2000000001c */
[----:B------:R-:W-:Y:S01]  /*1eb0*/  IMAD.U32 R29, R29, 0x10000, RZ ;  /* 0x000100001d1d7824 */ /* 0x000fe200078e00ff */
[----:B------:R-:W-:Y:S02]  /*1ec0*/  LOP3.LUT R5, R5, 0x80000000, RZ, 0x3c, !PT ;  /* 0x8000000005057812 */ /* 0x000fe400078e3cff */
[----:B------:R-:W-:Y:S02]  /*1ed0*/  PRMT R36, R18, 0x7632, R36 ;  /* 0x0000763212247816 */ /* 0x000fe40000000024 */
[C---:B------:R-:W-:Y:S01]  /*1ee0*/  PRMT R41, R22.reuse, 0x7632, R41 ;  /* 0x0000763216297816 */ /* 0x040fe20000000029 */
[----:B------:R-:W-:Y:S01]  /*1ef0*/  IMAD.U32 R45, R22, 0x10000, RZ ;  /* 0x00010000162d7824 */ /* 0x000fe200078e00ff */
[C---:B------:R-:W-:Y:S01]  /*1f00*/  PRMT R22, R23.reuse, 0x7632, R22 ;  /* 0x0000763217167816 */ /* 0x040fe20000000016 */
[----:B------:R-:W-:Y:S01]  /*1f10*/  IMAD.U32 R44, R23, 0x10000, RZ ;  /* 0x00010000172c7824 */ /* 0x000fe200078e00ff */
[----:B------:R-:W-:-:S02]  /*1f20*/  SHF.L.U32 R36, R36, 0x10, RZ ;  /* 0x0000001024247819 */ /* 0x000fc400000006ff */
[----:B------:R-:W-:Y:S02]  /*1f30*/  PRMT R11, R16, 0x7632, R11 ;  /* 0x00007632100b7816 */ /* 0x000fe4000000000b */
[----:B------:R-:W-:Y:S01]  /*1f40*/  PRMT R23, R20, 0x7632, R23 ;  /* 0x0000763214177816 */ /* 0x000fe20000000017 */
[----:B------:R-:W-:Y:S01]  /*1f50*/  IMAD.U32 R40, R18, 0x10000, RZ ;  /* 0x0001000012287824 */ /* 0x000fe200078e00ff */
[C---:B------:R-:W-:Y:S01]  /*1f60*/  PRMT R10, R19.reuse, 0x7632, R10 ;  /* 0x00007632130a7816 */ /* 0x040fe2000000000a */
[----:B------:R-:W-:Y:S01]  /*1f70*/  IMAD.U32 R39, R19, 0x10000, RZ ;  /* 0x0001000013277824 */ /* 0x000fe200078e00ff */
[----:B------:R-:W-:Y:S01]  /*1f80*/  PRMT R18, R17, 0x7632, R18 ;  /* 0x0000763211127816 */ /* 0x000fe20000000012 */
[----:B-1----:R-:W-:Y:S01]  /*1f90*/  IMAD.U32 R43, R20, 0x10000, RZ ;  /* 0x00010000142b7824 */ /* 0x002fe200078e00ff */
[----:B------:R-:W-:Y:S01]  /*1fa0*/  PRMT R20, R21, 0x7632, R20 ;  /* 0x0000763215147816 */ /* 0x000fe20000000014 */
[----:B------:R-:W-:Y:S01]  /*1fb0*/  IMAD.U32 R11, R11, 0x10000, RZ ;  /* 0x000100000b0b7824 */ /* 0x000fe200078e00ff */
[----:B------:R-:W-:Y:S01]  /*1fc0*/  SHF.L.U32 R42, R21, 0x10, RZ ;  /* 0x00000010152a7819 */ /* 0x000fe200000006ff */
[----:B------:R-:W-:Y:S01]  /*1fd0*/  IMAD.U32 R37, R17, 0x10000, RZ ;  /* 0x0001000011257824 */ /* 0x000fe200078e00ff */
[----:B0-----:R-:W-:-:S02]  /*1fe0*/  PRMT R21, R35, 0x7632, R21 ;  /* 0x0000763223157816 */ /* 0x001fc40000000015 */
[----:B------:R-:W-:Y:S02]  /*1ff0*/  SHF.L.U32 R35, R35, 0x10, RZ ;  /* 0x0000001023237819 */ /* 0x000fe400000006ff */
[C---:B------:R-:W-:Y:S01]  /*2000*/  PRMT R17, R34.reuse, 0x7632, R17 ;  /* 0x0000763222117816 */ /* 0x040fe20000000011 */
[----:B------:R-:W-:Y:S01]  /*2010*/  IMAD.U32 R34, R34, 0x10000, RZ ;  /* 0x0001000022227824 */ /* 0x000fe200078e00ff */
[----:B------:R-:W-:Y:S02]  /*2020*/  SHF.L.U32 R38, R16, 0x10, RZ ;  /* 0x0000001010267819 */ /* 0x000fe400000006ff */
[C---:B------:R-:W-:Y:S01]  /*2030*/  PRMT R16, R32.reuse, 0x7632, R16 ;  /* 0x0000763220107816 */ /* 0x040fe20000000010 */
[----:B------:R-:W-:Y:S01]  /*2040*/  IMAD.U32 R32, R32, 0x10000, RZ ;  /* 0x0001000020207824 */ /* 0x000fe200078e00ff */
[----:B------:R-:W-:Y:S02]  /*2050*/  SHF.L.U32 R17, R17, 0x10, RZ ;  /* 0x0000001011117819 */ /* 0x000fe400000006ff */
[----:B------:R-:W-:Y:S01]  /*2060*/  PRMT R19, R33, 0x7632, R19 ;  /* 0x0000763221137816 */ /* 0x000fe20000000013 */
[----:B------:R-:W-:Y:S01]  /*2070*/  IMAD.U32 R21, R21, 0x10000, RZ ;  /* 0x0001000015157824 */ /* 0x000fe200078e00ff */
[----:B------:R-:W-:Y:S01]  /*2080*/  SHF.L.U32 R16, R16, 0x10, RZ ;  /* 0x0000001010107819 */ /* 0x000fe200000006ff */
[----:B------:R-:W-:-:S02]  /*2090*/  IMAD.U32 R33, R33, 0x10000, RZ ;  /* 0x0001000021217824 */ /* 0x000fc400078e00ff */
[----:B------:R-:W-:Y:S01]  /*20a0*/  IMAD.U32 R19, R19, 0x10000, RZ ;  /* 0x0001000013137824 */ /* 0x000fe200078e00ff */
[----:B--2---:R-:W-:Y:S02]  /*20b0*/  SEL R48, R27, RZ, !P2 ;  /* 0x000000ff1b307207 */ /* 0x004fe40005000000 */
[----:B------:R-:W-:Y:S02]  /*20c0*/  SEL R31, R24, RZ, !P2 ;  /* 0x000000ff181f7207 */ /* 0x000fe40005000000 */
[----:B------:R-:W-:Y:S02]  /*20d0*/  SEL R47, R26, RZ, !P2 ;  /* 0x000000ff1a2f7207 */ /* 0x000fe40005000000 */
[----:B------:R-:W-:Y:S01]  /*20e0*/  SHF.L.U32 R26, R48, 0x10, RZ ;  /* 0x00000010301a7819 */ /* 0x000fe200000006ff */
[----:B------:R-:W-:Y:S01]  /*20f0*/  IMAD.U32 R27, R31, 0x10000, RZ ;  /* 0x000100001f1b7824 */ /* 0x000fe200078e00ff */
[----:B------:R-:W-:Y:S01]  /*2100*/  SEL R46, R25, RZ, !P2 ;  /* 0x000000ff192e7207 */ /* 0x000fe20005000000 */
[----:B------:R-:W-:-:S02]  /*2110*/  IMAD.U32 R24, R47, 0x10000, RZ ;  /* 0x000100002f187824 */ /* 0x000fc400078e00ff */
[----:B------:R-:W-:Y:S01]  /*2120*/  FFMA R25, R7, R26, RZ ;  /* 0x0000001a07197223 */ /* 0x000fe200000000ff */
[----:B------:R-:W-:Y:S01]  /*2130*/  FFMA R26, R4, R27, RZ ;  /* 0x0000001b041a7223 */ /* 0x000fe200000000ff */
[----:B------:R-:W-:Y:S02]  /*2140*/  SHF.L.U32 R27, R8, 0x10, RZ ;  /* 0x00000010081b7819 */ /* 0x000fe400000006ff */
[----:B------:R-:W-:Y:S01]  /*2150*/  PRMT R47, R47, 0x7632, R47 ;  /* 0x000076322f2f7816 */ /* 0x000fe2000000002f */
[----:B------:R-:W-:Y:S01]  /*2160*/  IMAD.U32 R7, R28, 0x10000, RZ ;  /* 0x000100001c077824 */ /* 0x000fe200078e00ff */
[----:B------:R-:W-:Y:S01]  /*2170*/  LOP3.LUT R8, R9, 0x80000000, RZ, 0x3c, !PT ;  /* 0x8000000009087812 */ /* 0x000fe200078e3cff */
[----:B------:R-:W-:Y:S01]  /*2180*/  IMAD.U32 R4, R30, 0x10000, RZ ;  /* 0x000100001e047824 */ /* 0x000fe200078e00ff */
[----:B------:R-:W-:Y:S02]  /*2190*/  LOP3.LUT R9, R27, 0x80000000, RZ, 0x3c, !PT ;  /* 0x800000001b097812 */ /* 0x000fe400078e3cff */
[----:B------:R-:W-:-:S02]  /*21a0*/  PRMT R27, R46, 0x7632, R27 ;  /* 0x000076322e1b7816 */ /* 0x000fc4000000001b */
[----:B------:R-:W-:Y:S02]  /*21b0*/  SHF.L.U32 R47, R47, 0x10, RZ ;  /* 0x000000102f2f7819 */ /* 0x000fe400000006ff */
[----:B------:R-:W-:Y:S01]  /*21c0*/  PRMT R31, R31, 0x7632, R31 ;  /* 0x000076321f1f7816 */ /* 0x000fe2000000001f */
[----:B------:R-:W-:Y:S01]  /*21d0*/  FFMA R24, R5, R24, RZ ;  /* 0x0000001805187223 */ /* 0x000fe200000000ff */
[----:B------:R-:W-:Y:S01]  /*21e0*/  LOP3.LUT R7, R7, 0x80000000, RZ, 0x3c, !PT ;  /* 0x8000000007077812 */ /* 0x000fe200078e3cff */
[----:B------:R-:W-:Y:S01]  /*21f0*/  IMAD.U32 R28, R27, 0x10000, RZ ;  /* 0x000100001b1c7824 */ /* 0x000fe200078e00ff */
[----:B------:R-:W-:Y:S01]  /*2200*/  LOP3.LUT R4, R4, 0x80000000, RZ, 0x3c, !PT ;  /* 0x8000000004047812 */ /* 0x000fe200078e3cff */
[----:B------:R-:W-:Y:S01]  /*2210*/  FFMA R8, R8, R47, RZ ;  /* 0x0000002f08087223 */ /* 0x000fe200000000ff */
[----:B------:R-:W-:Y:S01]  /*2220*/  LOP3.LUT R5, R29, 0x80000000, RZ, 0x3c, !PT ;  /* 0x800000001d057812 */ /* 0x000fe200078e3cff */
[----:B------:R-:W-:Y:S01]  /*2230*/  IMAD.U32 R31, R31, 0x10000, RZ ;  /* 0x000100001f1f7824 */ /* 0x000fe200078e00ff */
[----:B------:R-:W-:Y:S01]  /*2240*/  PRMT R48, R48, 0x7632, R48 ;  /* 0x0000763230307816 */ /* 0x000fe20000000030 */
[----:B------:R-:W-:Y:S01]  /*2250*/  IMAD.U32 R46, R46, 0x10000, RZ ;  /* 0x000100002e2e7824 */ /* 0x000fe200078e00ff */
[----:B------:R-:W-:Y:S01]  /*2260*/  FFMA R28, R7, R28, RZ ;  /* 0x0000001c071c7223 */ /* 0x000fe200000000ff */
[----:B------:R-:W-:Y:S01]  /*2270*/  FFMA R31, R4, R31, RZ ;  /* 0x0000001f041f7223 */ /* 0x000fe200000000ff */
[----:B------:R-:W-:Y:S01]  /*2280*/  FSEL R7, R8, RZ, P1 ;  /* 0x000000ff08077208 */ /* 0x000fe20000800000 */
[----:B------:R-:W-:Y:S01]  /*2290*/  IMAD.U32 R48, R48, 0x10000, RZ ;  /* 0x0001000030307824 */ /* 0x000fe200078e00ff */
[----:B------:R-:W-:Y:S01]  /*22a0*/  FFMA R5, R5, R46, RZ ;  /* 0x0000002e05057223 */ /* 0x000fe200000000ff */
[----:B------:R-:W-:Y:S01]  /*22b0*/  IMAD.U32 R4, R41, 0x10000, RZ ;  /* 0x0001000029047824 */ /* 0x000fe200078e00ff */
[----:B------:R-:W-:-:S02]  /*22c0*/  FSEL R24, R24, RZ, P1 ;  /* 0x000000ff18187208 */ /* 0x000fc40000800000 */
[----:B------:R-:W-:Y:S01]  /*22d0*/  FSEL R25, R25, RZ, P1 ;  /* 0x000000ff19197208 */ /* 0x000fe20000800000 */
[----:B------:R-:W-:Y:S01]  /*22e0*/  FFMA R9, R9, R48, RZ ;  /* 0x0000003009097223 */ /* 0x000fe200000000ff */
[----:B------:R-:W-:Y:S01]  /*22f0*/  FFMA R4, R4, R36, R7 ;  /* 0x0000002404047223 */ /* 0x000fe20000000007 */
[----:B------:R-:W-:Y:S01]  /*2300*/  FSEL R8, R31, RZ, P1 ;  /* 0x000000ff1f087208 */ /* 0x000fe20000800000 */
[----:B------:R-:W-:Y:S01]  /*2310*/  IMAD.U32 R7, R23, 0x10000, RZ ;  /* 0x0001000017077824 */ /* 0x000fe200078e00ff */
[----:B------:R-:W-:Y:S02]  /*2320*/  FSEL R5, R5, RZ, P1 ;  /* 0x000000ff05057208 */ /* 0x000fe40000800000 */
[----:B----4-:R-:W-:Y:S01]  /*2330*/  SEL R14, R14, RZ, !P3 ;  /* 0x000000ff0e0e7207 */ /* 0x010fe20005800000 */
[----:B------:R-:W-:Y:S01]  /*2340*/  FFMA R40, R45, R40, R24 ;  /* 0x000000282d287223 */ /* 0x000fe20000000018 */
[----:B------:R-:W-:Y:S01]  /*2350*/  SEL R15, R15, RZ, !P3 ;  /* 0x000000ff0f0f7207 */ /* 0x000fe20005800000 */
[----:B------:R-:W-:Y:S01]  /*2360*/  FFMA R39, R44, R39, R25 ;  /* 0x000000272c277223 */ /* 0x000fe20000000019 */
[----:B------:R-:W-:Y:S01]  /*2370*/  IMAD.U32 R25, R10, 0x10000, RZ ;  /* 0x000100000a197824 */ /* 0x000fe200078e00ff */
[----:B------:R-:W-:Y:S01]  /*2380*/  SHF.L.U32 R24, R18, 0x10, RZ ;  /* 0x0000001012187819 */ /* 0x000fe200000006ff */
[----:B------:R-:W-:Y:S01]  /*2390*/  IMAD.U32 R18, R20, 0x10000, RZ ;  /* 0x0001000014127824 */ /* 0x000fe200078e00ff */
[----:B------:R-:W-:Y:S01]  /*23a0*/  FSEL R10, R9, RZ, P1 ;  /* 0x000000ff090a7208 */ /* 0x000fe20000800000 */
[----:B------:R-:W-:Y:S01]  /*23b0*/  FFMA R7, R7, R11, R8 ;  /* 0x0000000b07077223 */ /* 0x000fe20000000008 */
[----:B------:R-:W-:Y:S01]  /*23c0*/  FFMA R37, R42, R37, R5 ;  /* 0x000000252a257223 */ /* 0x000fe20000000005 */
[----:B------:R-:W-:Y:S01]  /*23d0*/  FSEL R9, R28, RZ, P1 ;  /* 0x000000ff1c097208 */ /* 0x000fe20000800000 */
[----:B------:R-:W-:Y:S01]  /*23e0*/  IMAD.U32 R11, R14, 0x10000, RZ ;  /* 0x000100000e0b7824 */ /* 0x000fe200078e00ff */
[----:B------:R-:W-:Y:S01]  /*23f0*/  SHF.L.U32 R8, R15, 0x10, RZ ;  /* 0x000000100f087819 */ /* 0x000fe200000006ff */
[----:B------:R-:W-:Y:S01]  /*2400*/  IMAD.U32 R5, R22, 0x10000, RZ ;  /* 0x0001000016057824 */ /* 0x000fe200078e00ff */
[----:B------:R-:W-:Y:S01]  /*2410*/  SEL R20, R12, RZ, !P3 ;  /* 0x000000ff0c147207 */ /* 0x000fe20005800000 */
[----:B------:R-:W-:Y:S01]  /*2420*/  FFMA R18, R18, R24, R9 ;  /* 0x0000001812127223 */ /* 0x000fe20000000009 */
[----:B------:R-:W-:Y:S01]  /*2430*/  FSEL R26, R26, RZ, P1 ;  /* 0x000000ff1a1a7208 */ /* 0x000fe20000800000 */
[----:B------:R-:W-:Y:S01]  /*2440*/  FFMA R5, R5, R25, R10 ;  /* 0x0000001905057223 */ /* 0x000fe2000000000a */
[----:B------:R-:W-:Y:S01]  /*2450*/  SEL R22, R13, RZ, !P3 ;  /* 0x000000ff0d167207 */ /* 0x000fe20005800000 */
[----:B------:R-:W-:Y:S01]  /*2460*/  FMUL R35, R35, R8 ;  /* 0x0000000823237220 */ /* 0x000fe20000400000 */
[----:B------:R-:W-:Y:S01]  /*2470*/  FMUL R34, R34, R11 ;  /* 0x0000000b22227220 */ /* 0x000fe20000400000 */
[----:B------:R-:W-:Y:S01]  /*2480*/  PRMT R15, R15, 0x7632, R15 ;  /* 0x000076320f0f7816 */ /* 0x000fe2000000000f */
[----:B------:R-:W-:Y:S01]  /*2490*/  IMAD.U32 R13, R20, 0x10000, RZ ;  /* 0x00010000140d7824 */ /* 0x000fe200078e00ff */
[----:B------:R-:W-:Y:S01]  /*24a0*/  PRMT R14, R14, 0x7632, R14 ;  /* 0x000076320e0e7816 */ /* 0x000fe2000000000e */
[----:B------:R-:W0:Y:S01]  /*24b0*/  LDS.128 R8, [R6+0x10] ;  /* 0x0000100006087984 */ /* 0x000e220000000c00 */
[----:B------:R-:W-:Y:S01]  /*24c0*/  FFMA R38, R43, R38, R26 ;  /* 0x000000262b267223 */ /* 0x000fe2000000001a */
[----:B------:R-:W-:Y:S01]  /*24d0*/  IMAD.U32 R28, R15, 0x10000, RZ ;  /* 0x000100000f1c7824 */ /* 0x000fe200078e00ff */
[----:B------:R-:W-:Y:S01]  /*24e0*/  FMUL R32, R32, R13 ;  /* 0x0000000d20207220 */ /* 0x000fe20000400000 */
[----:B------:R-:W-:-:S02]  /*24f0*/  IMAD.U32 R26, R14, 0x10000, RZ ;  /* 0x000100000e1a7824 */ /* 0x000fc400078e00ff */
[----:B------:R-:W1:Y:S01]  /*2500*/  LDS.128 R12, [R6] ;  /* 0x00000000060c7984 */ /* 0x000e620000000c00 */
[----:B------:R-:W-:Y:S01]  /*2510*/  IMAD.U32 R24, R22, 0x10000, RZ ;  /* 0x0001000016187824 */ /* 0x000fe200078e00ff */
[----:B------:R-:W-:Y:S02]  /*2520*/  PRMT R20, R20, 0x7632, R20 ;  /* 0x0000763214147816 */ /* 0x000fe40000000014 */
[----:B------:R-:W-:Y:S01]  /*2530*/  PRMT R22, R22, 0x7632, R22 ;  /* 0x0000763216167816 */ /* 0x000fe20000000016 */
[----:B------:R-:W-:Y:S02]  /*2540*/  FMUL R26, R17, R26 ;  /* 0x0000001a111a7220 */ /* 0x000fe40000400000 */
[----:B------:R-:W-:Y:S02]  /*2550*/  IMAD.U32 R17, R20, 0x10000, RZ ;  /* 0x0001000014117824 */ /* 0x000fe400078e00ff */
[----:B------:R-:W-:Y:S01]  /*2560*/  IMAD.U32 R22, R22, 0x10000, RZ ;  /* 0x0001000016167824 */ /* 0x000fe200078e00ff */
[----:B------:R-:W-:Y:S01]  /*2570*/  FSEL R20, R35, RZ, !P3 ;  /* 0x000000ff23147208 */ /* 0x000fe20005800000 */
[----:B------:R-:W-:Y:S01]  /*2580*/  FMUL R21, R21, R28 ;  /* 0x0000001c15157220 */ /* 0x000fe20000400000 */
[----:B------:R-:W-:Y:S01]  /*2590*/  FMUL R16, R16, R17 ;  /* 0x0000001110107220 */ /* 0x000fe20000400000 */
[----:B------:R-:W-:Y:S01]  /*25a0*/  FMUL R24, R33, R24 ;  /* 0x0000001821187220 */ /* 0x000fe20000400000 */
[----:B------:R-:W-:Y:S01]  /*25b0*/  FMUL R19, R19, R22 ;  /* 0x0000001613137220 */ /* 0x000fe20000400000 */
[----:B------:R-:W-:Y:S01]  /*25c0*/  FSEL R17, R26, RZ, !P3 ;  /* 0x000000ff1a117208 */ /* 0x000fe20005800000 */
[----:B------:R-:W-:Y:S01]  /*25d0*/  FADD R39, R39, R20 ;  /* 0x0000001427277221 */ /* 0x000fe20000000000 */
[----:B------:R-:W-:-:S02]  /*25e0*/  FSEL R23, R34, RZ, !P3 ;  /* 0x000000ff22177208 */ /* 0x000fc40005800000 */
[----:B------:R-:W-:Y:S01]  /*25f0*/  FSEL R20, R21, RZ, !P3 ;  /* 0x000000ff15147208 */ /* 0x000fe20005800000 */
[----:B------:R-:W-:Y:S01]  /*2600*/  FADD R4, R4, R17 ;  /* 0x0000001104047221 */ /* 0x000fe20000000000 */
[----:B------:R-:W-:Y:S02]  /*2610*/  FSEL R25, R32, RZ, !P3 ;  /* 0x000000ff20197208 */ /* 0x000fe40005800000 */
[----:B------:R-:W-:Y:S02]  /*2620*/  FSEL R24, R24, RZ, !P3 ;  /* 0x000000ff18187208 */ /* 0x000fe40005800000 */
[----:B------:R-:W-:Y:S02]  /*2630*/  FSEL R16, R16, RZ, !P3 ;  /* 0x000000ff10107208 */ /* 0x000fe40005800000 */
[----:B------:R-:W-:Y:S01]  /*2640*/  FSEL R19, R19, RZ, !P3 ;  /* 0x000000ff13137208 */ /* 0x000fe20005800000 */
[----:B------:R-:W-:Y:S01]  /*2650*/  FADD R23, R40, R23 ;  /* 0x0000001728177221 */ /* 0x000fe20000000000 */
[----:B------:R-:W-:Y:S01]  /*2660*/  FADD R5, R5, R20 ;  /* 0x0000001405057221 */ /* 0x000fe20000000000 */
[----:B------:R-:W-:Y:S01]  /*2670*/  FADD R4, RZ, R4 ;  /* 0x00000004ff047221 */ /* 0x000fe20000000000 */
[----:B------:R-:W-:Y:S01]  /*2680*/  FADD R25, R38, R25 ;  /* 0x0000001926197221 */ /* 0x000fe20000000000 */
[----:B------:R-:W-:Y:S01]  /*2690*/  FADD R24, R37, R24 ;  /* 0x0000001825187221 */ /* 0x000fe20000000000 */
[----:B------:R-:W-:Y:S01]  /*26a0*/  FADD R7, R7, R16 ;  /* 0x0000001007077221 */ /* 0x000fe20000000000 */
[----:B------:R-:W-:Y:S01]  /*26b0*/  FADD R18, R18, R19 ;  /* 0x0000001312127221 */ /* 0x000fe20000000000 */
[----:B------:R-:W-:Y:S01]  /*26c0*/  FADD R23, RZ, R23 ;  /* 0x00000017ff177221 */ /* 0x000fe20000000000 */
[----:B------:R-:W-:Y:S01]  /*26d0*/  FADD R16, RZ, R5 ;  /* 0x00000005ff107221 */ /* 0x000fe20000000000 */
[----:B0-----:R-:W-:Y:S01]  /*26e0*/  FADD R9, R9, R4 ;  /* 0x0000000409097221 */ /* 0x001fe20000000000 */
[----:B------:R-:W-:Y:S01]  /*26f0*/  FADD R39, RZ, R39 ;  /* 0x00000027ff277221 */ /* 0x000fe20000000000 */
[----:B------:R-:W-:Y:S01]  /*2700*/  FADD R25, RZ, R25 ;  /* 0x00000019ff197221 */ /* 0x000fe20000000000 */
[----:B------:R-:W-:Y:S01]  /*2710*/  FADD R5, RZ, R24 ;  /* 0x00000018ff057221 */ /* 0x000fe20000000000 */
[----:B------:R-:W-:Y:S01]  /*2720*/  FADD R4, RZ, R7 ;  /* 0x00000007ff047221 */ /* 0x000fe20000000000 */
[----:B------:R-:W-:Y:S01]  /*2730*/  FADD R18, RZ, R18 ;  /* 0x00000012ff127221 */ /* 0x000fe20000000000 */
[----:B------:R-:W-:Y:S01]  /*2740*/  FADD R8, R8, R23 ;  /* 0x0000001708087221 */ /* 0x000fe20000000000 */
[----:B------:R-:W-:Y:S01]  /*2750*/  FADD R10, R10, R39 ;  /* 0x000000270a0a7221 */ /* 0x000fe20000000000 */
[----:B------:R-:W-:Y:S01]  /*2760*/  FADD R11, R11, R16 ;  /* 0x000000100b0b7221 */ /* 0x000fe20000000000 */
[----:B-1----:R-:W-:Y:S01]  /*2770*/  FADD R20, R12, R25 ;  /* 0x000000190c147221 */ /* 0x002fe20000000000 */
[----:B------:R-:W-:Y:S01]  /*2780*/  FADD R22, R14, R5 ;  /* 0x000000050e167221 */ /* 0x000fe20000000000 */
[----:B------:R-:W-:Y:S01]  /*2790*/  FADD R21, R13, R4 ;  /* 0x000000040d157221 */ /* 0x000fe20000000000 */
[----:B------:R-:W-:Y:S01]  /*27a0*/  FADD R23, R15, R18 ;  /* 0x000000120f177221 */ /* 0x000fe20000000000 */
[----:B------:R-:W-:Y:S06]  /*27b0*/  BAR.SYNC 0x0 ;  /* 0x0000000000007b1d */ /* 0x000fec0000000000 */
[----:B------:R-:W-:Y:S01]  /*27c0*/  STS.128 [R6+0x10], R8 ;  /* 0x0000100806007388 */ /* 0x000fe20000000c00 */
[----:B------:R-:W-:-:S03]  /*27d0*/  SHF.L.U32 R4, R2, 0x2, RZ ;  /* 0x0000000202047819 */ /* 0x000fc600000006ff */
[----:B------:R-:W-:Y:S04]  /*27e0*/  STS.128 [R6], R20 ;  /* 0x0000001406007388 */ /* 0x000fe80000000c00 */
[----:B------:R-:W-:Y:S06]  /*27f0*/  BAR.SYNC 0x0 ;  /* 0x0000000000007b1d */ /* 0x000fec0000000000 */
[----:B------:R-:W0:Y:S01]  /*2800*/  LDS.128 R16, [R2.X16] ;  /* 0x0000000002107984 */ /* 0x000e22000000cc00 */
[----:B------:R-:W-:-:S05]  /*2810*/  IMAD.IADD R3, R4, 0x1, R3 ;  /* 0x0000000104037824 */ /* 0x000fca00078e0203 */
[----:B------:R-:W-:-:S04]  /*2820*/  SHF.R.S32.HI R12, RZ, 0x1f, R3 ;  /* 0x0000001fff0c7819 */ /* 0x000fc80000011403 */
[----:B------:R-:W-:-:S04]  /*2830*/  LEA.HI R4, R12, R3, RZ, 0xb ;  /* 0x000000030c047211 */ /* 0x000fc800078f58ff */
[C---:B------:R-:W-:Y:S01]  /*2840*/  LOP3.LUT R14, R4.reuse, 0xfffff800, RZ, 0xc0, !PT ;  /* 0xfffff800040e7812 */ /* 0x040fe200078ec0ff */
[----:B------:R-:W-:-:S04]  /*2850*/  IMAD.SHL.U32 R4, R4, 0x100, RZ ;  /* 0x0000010004047824 */ /* 0x000fc800078e00ff */
[----:B------:R-:W-:Y:S01]  /*2860*/  IMAD.IADD R5, R3, 0x1, -R14 ;  /* 0x0000000103057824 */ /* 0x000fe200078e0a0e */
[----:B------:R-:W-:-:S04]  /*2870*/  LOP3.LUT R4, R4, 0xfff80000, RZ, 0xc0, !PT ;  /* 0xfff8000004047812 */ /* 0x000fc800078ec0ff */
[----:B------:R-:W-:Y:S01]  /*2880*/  LEA R5, R0, R5, 0xb ;  /* 0x0000000500057211 */ /* 0x000fe200078e58ff */
[----:B------:R-:W-:-:S04]  /*2890*/  IMAD.MOV.U32 R6, RZ, RZ, 0x4 ;  /* 0x00000004ff067424 */ /* 0x000fc800078e00ff */
[----:B------:R-:W-:-:S04]  /*28a0*/  IMAD.IADD R4, R5, 0x1, R4 ;  /* 0x0000000105047824 */ /* 0x000fc800078e0204 */
[----:B------:R-:W-:-:S05]  /*28b0*/  IMAD.WIDE R4, R4, R6, c[0x0][0x178] ;  /* 0x00005e0004047625 */ /* 0x000fca00078e0206 */
[----:B0-----:R0:W-:Y:S01]  /*28c0*/  @!P4 STG.E.128 [R4.64], R16 ;  /* 0x000000100400c986 */ /* 0x0011e2000c101d04 */
[----:B------:R-:W-:Y:S05]  /*28d0*/  @P4 EXIT ;  /* 0x000000000000494d */ /* 0x000fea0003800000 */
[----:B------:R-:W1:Y:S01]  /*28e0*/  LDS.128 R8, [R2.X16+0x800] ;  /* 0x0008000002087984 */ /* 0x000e62000000cc00 */
[----:B------:R-:W-:-:S04]  /*28f0*/  IADD3 R3, R3, 0x200, RZ ;  /* 0x0000020003037810 */ /* 0x000fc80007ffe0ff */
[----:B------:R-:W-:-:S04]  /*2900*/  LEA.HI R12, R12, R3, RZ, 0xb ;  /* 0x000000030c0c7211 */ /* 0x000fc800078f58ff */
[C---:B0-----:R-:W-:Y:S01]  /*2910*/  LOP3.LUT R4, R12.reuse, 0xfffff800, RZ, 0xc0, !PT ;  /* 0xfffff8000c047812 */ /* 0x041fe200078ec0ff */
[----:B------:R-:W-:-:S03]  /*2920*/  IMAD.SHL.U32 R12, R12, 0x100, RZ ;  /* 0x000001000c0c7824 */ /* 0x000fc600078e00ff */
[----:B------:R-:W-:Y:S02]  /*2930*/  IADD3 R3, R3, -R4, RZ ;  /* 0x8000000403037210 */ /* 0x000fe40007ffe0ff */
[----:B------:R-:W-:-:S03]  /*2940*/  LOP3.LUT R12, R12, 0xfff80000, RZ, 0xc0, !PT ;  /* 0xfff800000c0c7812 */ /* 0x000fc600078ec0ff */
[----:B------:R-:W-:-:S04]  /*2950*/  IMAD R3, R0, 0x800, R3 ;  /* 0x0000080000037824 */ /* 0x000fc800078e0203 */
[----:B------:R-:W-:-:S04]  /*2960*/  IMAD.IADD R3, R3, 0x1, R12 ;  /* 0x0000000103037824 */ /* 0x000fc800078e020c */
[----:B------:R-:W-:-:S05]  /*2970*/  IMAD.WIDE R4, R3, R6, c[0x0][0x178] ;  /* 0x00005e0003047625 */ /* 0x000fca00078e0206 */
[----:B-1----:R-:W-:Y:S01]  /*2980*/  STG.E.128 [R4.64], R8 ;  /* 0x0000000804007986 */ /* 0x002fe2000c101d04 */
[----:B------:R-:W-:Y:S05]  /*2990*/  EXIT ;  /* 0x000000000000794d */ /* 0x000fea0003800000 */
.L_x_0:
[----:B------:R-:W-:-:S00]  /*29a0*/  BRA `(.L_x_0) ;  /* 0xfffffff000007947 */ /* 0x000fc0000383ffff */
[----:B------:R-:W-:-:S00]  /*29b0*/  NOP ;  /* 0x0000000000007918 */ /* 0x000fc00000000000 */
        /* <DEDUP_REMOVED lines=12> */
.L_x_1:


//--------------------- .nv.shared.triton__0d1d2d3d4de5de --------------------------
	.section	.nv.shared.triton__0d1d2d3d4de5de,"aw",@nobits
	.align	16
